//
// Generated by NVIDIA NVVM Compiler
//
// Compiler Build ID: CL-36424714
// Cuda compilation tools, release 13.0, V13.0.88
// Based on NVVM 20.0.0
//

.version 9.0
.target sm_100
.address_size 64

	// .globl	candidate2
// _ZZ10candidate2E18PaddedInput_shared has been demoted
// _ZZ10candidate2E13kernel_shared has been demoted

.visible .entry candidate2(
	.param .u64 .ptr .align 1 candidate2_param_0,
	.param .u64 .ptr .align 1 candidate2_param_1,
	.param .u64 .ptr .align 1 candidate2_param_2
)
.maxntid 896
{
	.reg .pred 	%p<31>;
	.reg .b16 	%rs<119>;
	.reg .b32 	%r<148>;
	.reg .b32 	%f<121>;
	.reg .b64 	%rd<74>;
	// demoted variable
	.shared .align 4 .b8 _ZZ10candidate2E18PaddedInput_shared[14848];
	// demoted variable
	.shared .align 4 .b8 _ZZ10candidate2E13kernel_shared[1536];
	ld.param.u64 	%rd5, [candidate2_param_0];
	ld.param.u64 	%rd6, [candidate2_param_1];
	ld.param.u64 	%rd4, [candidate2_param_2];
	cvta.to.global.u64 	%rd1, %rd6;
	cvta.to.global.u64 	%rd2, %rd5;
	mov.u32 	%r1, %ctaid.x;
	mul.hi.u32 	%r13, %r1, -1840700269;
	shr.u32 	%r14, %r13, 3;
	mul.lo.s32 	%r15, %r14, 14;
	sub.s32 	%r2, %r1, %r15;
	setp.eq.s32 	%p2, %r2, 0;
	mov.f32 	%f106, 0f00000000;
	@%p2 bra 	$L__BB0_3;
	mov.u32 	%r16, %tid.x;
	cvt.u16.u32 	%rs1, %r16;
	mul.hi.u16 	%rs18, %rs1, 2260;
	mul.lo.s16 	%rs19, %rs18, 29;
	sub.s16 	%rs2, %rs1, %rs19;
	setp.eq.s16 	%p3, %rs2, 0;
	@%p3 bra 	$L__BB0_3;
	cvt.u32.u16 	%r17, %rs2;
	mul.lo.s16 	%rs21, %rs18, 784;
	cvt.u32.u16 	%r20, %rs21;
	mul.lo.s32 	%r21, %r2, 56;
	mad.lo.s32 	%r22, %r14, 100352, %r21;
	add.s32 	%r23, %r22, %r17;
	add.s32 	%r24, %r23, %r20;
	add.s32 	%r25, %r24, -29;
	mul.wide.u32 	%rd7, %r25, 4;
	add.s64 	%rd8, %rd2, %rd7;
	ld.global.nc.f32 	%f106, [%rd8];
$L__BB0_3:
	setp.eq.s32 	%p4, %r2, 0;
	mov.u32 	%r3, %tid.x;
	shl.b32 	%r26, %r3, 2;
	mov.u32 	%r27, _ZZ10candidate2E18PaddedInput_shared;
	add.s32 	%r4, %r27, %r26;
	st.shared.f32 	[%r4], %f106;
	mov.f32 	%f107, 0f00000000;
	@%p4 bra 	$L__BB0_6;
	cvt.u16.u32 	%rs3, %r3;
	add.s16 	%rs22, %rs3, 26;
	mul.hi.u16 	%rs23, %rs22, 2260;
	mul.lo.s16 	%rs24, %rs23, 29;
	sub.s16 	%rs4, %rs22, %rs24;
	setp.eq.s16 	%p5, %rs4, 0;
	@%p5 bra 	$L__BB0_6;
	cvt.u32.u16 	%r28, %rs4;
	add.s16 	%rs25, %rs3, 896;
	mul.hi.u16 	%rs26, %rs25, 2260;
	mul.wide.u16 	%r31, %rs26, 784;
	mul.lo.s32 	%r32, %r2, 56;
	mad.lo.s32 	%r33, %r14, 100352, %r32;
	add.s32 	%r34, %r33, %r28;
	add.s32 	%r35, %r34, %r31;
	add.s32 	%r36, %r35, -29;
	mul.wide.u32 	%rd9, %r36, 4;
	add.s64 	%rd10, %rd2, %rd9;
	ld.global.nc.f32 	%f107, [%rd10];
$L__BB0_6:
	setp.eq.s32 	%p6, %r2, 0;
	add.s32 	%r5, %r3, 896;
	st.shared.f32 	[%r4+3584], %f107;
	mov.f32 	%f108, 0f00000000;
	@%p6 bra 	$L__BB0_9;
	cvt.u16.u32 	%rs5, %r3;
	add.s16 	%rs27, %rs5, 23;
	mul.hi.u16 	%rs28, %rs27, 2260;
	mul.lo.s16 	%rs29, %rs28, 29;
	sub.s16 	%rs6, %rs27, %rs29;
	setp.eq.s16 	%p7, %rs6, 0;
	@%p7 bra 	$L__BB0_9;
	cvt.u32.u16 	%r37, %rs6;
	add.s16 	%rs30, %rs5, 1792;
	mul.hi.u16 	%rs31, %rs30, 2260;
	mul.wide.u16 	%r40, %rs31, 784;
	mul.lo.s32 	%r41, %r2, 56;
	mad.lo.s32 	%r42, %r14, 100352, %r41;
	add.s32 	%r43, %r42, %r37;
	add.s32 	%r44, %r43, %r40;
	add.s32 	%r45, %r44, -29;
	mul.wide.u32 	%rd11, %r45, 4;
	add.s64 	%rd12, %rd2, %rd11;
	ld.global.nc.f32 	%f108, [%rd12];
$L__BB0_9:
	setp.eq.s32 	%p8, %r2, 0;
	add.s32 	%r6, %r3, 1792;
	st.shared.f32 	[%r4+7168], %f108;
	mov.f32 	%f109, 0f00000000;
	@%p8 bra 	$L__BB0_12;
	cvt.u16.u32 	%rs7, %r3;
	add.s16 	%rs32, %rs7, 20;
	mul.hi.u16 	%rs33, %rs32, 2260;
	mul.lo.s16 	%rs34, %rs33, 29;
	sub.s16 	%rs8, %rs32, %rs34;
	setp.eq.s16 	%p9, %rs8, 0;
	@%p9 bra 	$L__BB0_12;
	cvt.u32.u16 	%r46, %rs8;
	add.s16 	%rs35, %rs7, 2688;
	mul.hi.u16 	%rs36, %rs35, 2260;
	mul.wide.u16 	%r49, %rs36, 784;
	mul.lo.s32 	%r50, %r2, 56;
	mad.lo.s32 	%r51, %r14, 100352, %r50;
	add.s32 	%r52, %r51, %r46;
	add.s32 	%r53, %r52, %r49;
	add.s32 	%r54, %r53, -29;
	mul.wide.u32 	%rd13, %r54, 4;
	add.s64 	%rd14, %rd2, %rd13;
	ld.global.nc.f32 	%f109, [%rd14];
$L__BB0_12:
	add.s32 	%r7, %r3, 2688;
	st.shared.f32 	[%r4+10752], %f109;
	setp.gt.u32 	%p10, %r3, 127;
	mov.u32 	%r56, _ZZ10candidate2E13kernel_shared;
	add.s32 	%r8, %r56, %r26;
	mov.f32 	%f110, 0f00000000;
	@%p10 bra 	$L__BB0_17;
	setp.eq.s32 	%p13, %r2, 0;
	@%p13 bra 	$L__BB0_16;
	cvt.u16.u32 	%rs37, %r3;
	add.s16 	%rs38, %rs37, 17;
	and.b16  	%rs39, %rs38, 255;
	mul.lo.s16 	%rs40, %rs39, 27;
	shr.u16 	%rs41, %rs40, 8;
	sub.s16 	%rs42, %rs38, %rs41;
	and.b16  	%rs43, %rs42, 254;
	shr.u16 	%rs44, %rs43, 1;
	add.s16 	%rs45, %rs44, %rs41;
	shr.u16 	%rs46, %rs45, 4;
	mul.lo.s16 	%rs47, %rs46, 29;
	sub.s16 	%rs9, %rs38, %rs47;
	and.b16  	%rs48, %rs9, 255;
	setp.eq.s16 	%p14, %rs48, 0;
	@%p14 bra 	$L__BB0_16;
	cvt.u32.u16 	%r57, %rs9;
	and.b32  	%r58, %r57, 255;
	add.s16 	%rs50, %rs37, 3584;
	mul.hi.u16 	%rs51, %rs50, 2260;
	mul.wide.u16 	%r61, %rs51, 784;
	mul.lo.s32 	%r62, %r2, 56;
	mad.lo.s32 	%r63, %r14, 100352, %r62;
	add.s32 	%r64, %r63, %r58;
	add.s32 	%r65, %r64, %r61;
	add.s32 	%r66, %r65, -29;
	mul.wide.u32 	%rd15, %r66, 4;
	add.s64 	%rd16, %rd2, %rd15;
	ld.global.nc.f32 	%f110, [%rd16];
$L__BB0_16:
	st.shared.f32 	[%r4+14336], %f110;
	bra.uni 	$L__BB0_18;
$L__BB0_17:
	setp.gt.u32 	%p12, %r3, 383;
	mov.pred 	%p30, 0;
	@%p12 bra 	$L__BB0_19;
$L__BB0_18:
	mul.lo.s32 	%r69, %r14, 1152;
	cvt.u16.u32 	%rs52, %r3;
	mul.hi.u16 	%rs53, %rs52, 21846;
	mul.lo.s16 	%rs54, %rs53, 9;
	cvt.u32.u16 	%r70, %rs54;
	mul.lo.s16 	%rs55, %rs53, 3;
	sub.s16 	%rs56, %rs52, %rs55;
	cvt.u32.u16 	%r71, %rs56;
	or.b32  	%r72, %r69, %r71;
	add.s32 	%r73, %r72, %r70;
	mul.wide.u32 	%rd17, %r73, 4;
	add.s64 	%rd18, %rd1, %rd17;
	ld.global.nc.f32 	%f45, [%rd18];
	st.shared.f32 	[%r8], %f45;
	mov.pred 	%p30, -1;
$L__BB0_19:
	bar.sync 	0;
	cvt.u16.u32 	%rs10, %r3;
	mul.hi.u16 	%rs11, %rs10, 9363;
	mul.wide.u16 	%r74, %rs11, 29;
	mul.lo.s16 	%rs57, %rs11, 7;
	sub.s16 	%rs58, %rs10, %rs57;
	cvt.u32.u16 	%r9, %rs58;
	mul.wide.u16 	%r75, %rs58, 2;
	add.s32 	%r76, %r74, %r75;
	shl.b32 	%r77, %r76, 2;
	add.s32 	%r10, %r27, %r77;
	ld.shared.f32 	%f47, [%r10];
	mul.wide.u16 	%r79, %rs11, 12;
	add.s32 	%r11, %r56, %r79;
	ld.shared.f32 	%f48, [%r11];
	fma.rn.f32 	%f49, %f47, %f48, 0f00000000;
	ld.shared.f32 	%f50, [%r10+56];
	fma.rn.f32 	%f51, %f48, %f50, 0f00000000;
	ld.shared.f32 	%f52, [%r10+4];
	ld.shared.f32 	%f53, [%r11+4];
	fma.rn.f32 	%f54, %f52, %f53, %f49;
	ld.shared.f32 	%f55, [%r10+60];
	fma.rn.f32 	%f56, %f53, %f55, %f51;
	ld.shared.f32 	%f57, [%r10+8];
	ld.shared.f32 	%f58, [%r11+8];
	fma.rn.f32 	%f11, %f57, %f58, %f54;
	ld.shared.f32 	%f59, [%r10+64];
	fma.rn.f32 	%f12, %f58, %f59, %f56;
	bar.sync 	0;
	mul.hi.u16 	%rs59, %rs10, 2260;
	mul.lo.s16 	%rs60, %rs59, 29;
	sub.s16 	%rs12, %rs10, %rs60;
	setp.eq.s16 	%p16, %rs12, 0;
	mov.f32 	%f111, 0f00000000;
	@%p16 bra 	$L__BB0_21;
	cvt.u32.u16 	%r81, %rs12;
	mul.lo.s16 	%rs62, %rs59, 784;
	cvt.u32.u16 	%r84, %rs62;
	mul.lo.s32 	%r85, %r2, 56;
	mad.lo.s32 	%r86, %r14, 100352, %r85;
	add.s32 	%r87, %r86, %r81;
	add.s32 	%r88, %r87, %r84;
	add.s32 	%r89, %r88, -1;
	mul.wide.u32 	%rd19, %r89, 4;
	add.s64 	%rd20, %rd2, %rd19;
	ld.global.nc.f32 	%f111, [%rd20];
$L__BB0_21:
	st.shared.f32 	[%r4], %f111;
	add.s16 	%rs63, %rs10, 26;
	mul.hi.u16 	%rs64, %rs63, 2260;
	mul.lo.s16 	%rs65, %rs64, 29;
	sub.s16 	%rs13, %rs63, %rs65;
	setp.eq.s16 	%p17, %rs13, 0;
	mov.f32 	%f112, 0f00000000;
	@%p17 bra 	$L__BB0_23;
	cvt.u32.u16 	%r90, %rs13;
	cvt.u16.u32 	%rs66, %r5;
	mul.hi.u16 	%rs67, %rs66, 2260;
	mul.wide.u16 	%r93, %rs67, 784;
	mul.lo.s32 	%r94, %r2, 56;
	mad.lo.s32 	%r95, %r14, 100352, %r94;
	add.s32 	%r96, %r95, %r90;
	add.s32 	%r97, %r96, %r93;
	add.s32 	%r98, %r97, -1;
	mul.wide.u32 	%rd21, %r98, 4;
	add.s64 	%rd22, %rd2, %rd21;
	ld.global.nc.f32 	%f112, [%rd22];
$L__BB0_23:
	st.shared.f32 	[%r4+3584], %f112;
	add.s16 	%rs68, %rs10, 23;
	mul.hi.u16 	%rs69, %rs68, 2260;
	mul.lo.s16 	%rs70, %rs69, 29;
	sub.s16 	%rs14, %rs68, %rs70;
	setp.eq.s16 	%p18, %rs14, 0;
	mov.f32 	%f113, 0f00000000;
	@%p18 bra 	$L__BB0_25;
	cvt.u32.u16 	%r99, %rs14;
	cvt.u16.u32 	%rs71, %r6;
	mul.hi.u16 	%rs72, %rs71, 2260;
	mul.wide.u16 	%r102, %rs72, 784;
	mul.lo.s32 	%r103, %r2, 56;
	mad.lo.s32 	%r104, %r14, 100352, %r103;
	add.s32 	%r105, %r104, %r99;
	add.s32 	%r106, %r105, %r102;
	add.s32 	%r107, %r106, -1;
	mul.wide.u32 	%rd23, %r107, 4;
	add.s64 	%rd24, %rd2, %rd23;
	ld.global.nc.f32 	%f113, [%rd24];
$L__BB0_25:
	st.shared.f32 	[%r4+7168], %f113;
	add.s16 	%rs73, %rs10, 20;
	mul.hi.u16 	%rs74, %rs73, 2260;
	mul.lo.s16 	%rs75, %rs74, 29;
	sub.s16 	%rs15, %rs73, %rs75;
	setp.eq.s16 	%p19, %rs15, 0;
	mov.f32 	%f114, 0f00000000;
	@%p19 bra 	$L__BB0_27;
	cvt.u32.u16 	%r108, %rs15;
	cvt.u16.u32 	%rs76, %r7;
	mul.hi.u16 	%rs77, %rs76, 2260;
	mul.wide.u16 	%r111, %rs77, 784;
	mul.lo.s32 	%r112, %r2, 56;
	mad.lo.s32 	%r113, %r14, 100352, %r112;
	add.s32 	%r114, %r113, %r108;
	add.s32 	%r115, %r114, %r111;
	add.s32 	%r116, %r115, -1;
	mul.wide.u32 	%rd25, %r116, 4;
	add.s64 	%rd26, %rd2, %rd25;
	ld.global.nc.f32 	%f114, [%rd26];
$L__BB0_27:
	setp.gt.u32 	%p20, %r3, 127;
	st.shared.f32 	[%r4+10752], %f114;
	@%p20 bra 	$L__BB0_31;
	add.s16 	%rs79, %rs10, 17;
	and.b16  	%rs80, %rs79, 255;
	mul.lo.s16 	%rs81, %rs80, 27;
	shr.u16 	%rs82, %rs81, 8;
	sub.s16 	%rs83, %rs79, %rs82;
	and.b16  	%rs84, %rs83, 254;
	shr.u16 	%rs85, %rs84, 1;
	add.s16 	%rs86, %rs85, %rs82;
	shr.u16 	%rs87, %rs86, 4;
	mul.lo.s16 	%rs88, %rs87, 29;
	sub.s16 	%rs16, %rs79, %rs88;
	and.b16  	%rs89, %rs16, 255;
	setp.eq.s16 	%p21, %rs89, 0;
	mov.f32 	%f115, 0f00000000;
	@%p21 bra 	$L__BB0_30;
	cvt.u32.u16 	%r117, %rs16;
	and.b32  	%r118, %r117, 255;
	add.s16 	%rs90, %rs10, 3584;
	mul.hi.u16 	%rs91, %rs90, 2260;
	mul.wide.u16 	%r121, %rs91, 784;
	mul.lo.s32 	%r122, %r2, 56;
	mad.lo.s32 	%r123, %r14, 100352, %r122;
	add.s32 	%r124, %r123, %r118;
	add.s32 	%r125, %r124, %r121;
	add.s32 	%r126, %r125, -1;
	mul.wide.u32 	%rd27, %r126, 4;
	add.s64 	%rd28, %rd2, %rd27;
	ld.global.nc.f32 	%f115, [%rd28];
$L__BB0_30:
	st.shared.f32 	[%r4+14336], %f115;
$L__BB0_31:
	mul.hi.u16 	%rs92, %rs10, 21846;
	mul.lo.s16 	%rs93, %rs92, 3;
	sub.s16 	%rs94, %rs10, %rs93;
	mul.hi.u32 	%r127, %r1, -1840700269;
	shr.u32 	%r12, %r127, 3;
	mul.lo.s16 	%rs95, %rs92, 9;
	mul.lo.s32 	%r128, %r12, 1152;
	cvt.u64.u16 	%rd29, %rs94;
	cvt.u64.u32 	%rd30, %r128;
	cvt.u64.u16 	%rd31, %rs95;
	or.b64  	%rd32, %rd30, %rd29;
	add.s64 	%rd33, %rd32, %rd31;
	shl.b64 	%rd34, %rd33, 2;
	add.s64 	%rd3, %rd1, %rd34;
	not.pred 	%p22, %p30;
	@%p22 bra 	$L__BB0_33;
	ld.global.nc.f32 	%f64, [%rd3+12];
	st.shared.f32 	[%r8], %f64;
$L__BB0_33:
	setp.eq.s16 	%p23, %rs12, 0;
	bar.sync 	0;
	ld.shared.f32 	%f66, [%r10];
	ld.shared.f32 	%f67, [%r11];
	fma.rn.f32 	%f68, %f66, %f67, %f11;
	ld.shared.f32 	%f69, [%r10+56];
	fma.rn.f32 	%f70, %f67, %f69, %f12;
	ld.shared.f32 	%f71, [%r10+4];
	ld.shared.f32 	%f72, [%r11+4];
	fma.rn.f32 	%f73, %f71, %f72, %f68;
	ld.shared.f32 	%f74, [%r10+60];
	fma.rn.f32 	%f75, %f72, %f74, %f70;
	ld.shared.f32 	%f76, [%r10+8];
	ld.shared.f32 	%f77, [%r11+8];
	fma.rn.f32 	%f23, %f76, %f77, %f73;
	ld.shared.f32 	%f78, [%r10+64];
	fma.rn.f32 	%f24, %f77, %f78, %f75;
	bar.sync 	0;
	mov.f32 	%f116, 0f00000000;
	@%p23 bra 	$L__BB0_35;
	mul.hi.u16 	%rs96, %rs10, 2260;
	mul.lo.s16 	%rs97, %rs96, 784;
	mul.lo.s32 	%r129, %r2, 56;
	cvt.u64.u16 	%rd35, %rs97;
	cvt.u64.u16 	%rd36, %rs12;
	mad.lo.s32 	%r130, %r12, 100352, %r129;
	cvt.u64.u32 	%rd37, %r130;
	add.s64 	%rd38, %rd37, %rd36;
	add.s64 	%rd39, %rd38, %rd35;
	shl.b64 	%rd40, %rd39, 2;
	add.s64 	%rd41, %rd2, %rd40;
	ld.global.nc.f32 	%f116, [%rd41+108];
$L__BB0_35:
	setp.eq.s16 	%p24, %rs13, 0;
	st.shared.f32 	[%r4], %f116;
	mov.f32 	%f117, 0f00000000;
	@%p24 bra 	$L__BB0_37;
	add.s16 	%rs99, %rs10, 896;
	mul.hi.u16 	%rs100, %rs99, 2260;
	cvt.u32.u16 	%r131, %rs100;
	mul.wide.u32 	%rd42, %r131, 784;
	mul.lo.s32 	%r132, %r2, 56;
	cvt.u64.u16 	%rd43, %rs13;
	mad.lo.s32 	%r133, %r12, 100352, %r132;
	cvt.u64.u32 	%rd44, %r133;
	add.s64 	%rd45, %rd44, %rd43;
	add.s64 	%rd46, %rd45, %rd42;
	shl.b64 	%rd47, %rd46, 2;
	add.s64 	%rd48, %rd2, %rd47;
	ld.global.nc.f32 	%f117, [%rd48+108];
$L__BB0_37:
	setp.eq.s16 	%p25, %rs14, 0;
	st.shared.f32 	[%r4+3584], %f117;
	mov.f32 	%f118, 0f00000000;
	@%p25 bra 	$L__BB0_39;
	cvt.u16.u32 	%rs101, %r6;
	mul.hi.u16 	%rs102, %rs101, 2260;
	cvt.u32.u16 	%r134, %rs102;
	mul.wide.u32 	%rd49, %r134, 784;
	mul.lo.s32 	%r135, %r2, 56;
	cvt.u64.u16 	%rd50, %rs14;
	mad.lo.s32 	%r136, %r12, 100352, %r135;
	cvt.u64.u32 	%rd51, %r136;
	add.s64 	%rd52, %rd51, %rd50;
	add.s64 	%rd53, %rd52, %rd49;
	shl.b64 	%rd54, %rd53, 2;
	add.s64 	%rd55, %rd2, %rd54;
	ld.global.nc.f32 	%f118, [%rd55+108];
$L__BB0_39:
	setp.eq.s16 	%p26, %rs15, 0;
	st.shared.f32 	[%r4+7168], %f118;
	mov.f32 	%f119, 0f00000000;
	@%p26 bra 	$L__BB0_41;
	cvt.u16.u32 	%rs103, %r7;
	mul.hi.u16 	%rs104, %rs103, 2260;
	cvt.u32.u16 	%r137, %rs104;
	mul.wide.u32 	%rd56, %r137, 784;
	mul.lo.s32 	%r138, %r2, 56;
	cvt.u64.u16 	%rd57, %rs15;
	mad.lo.s32 	%r139, %r12, 100352, %r138;
	cvt.u64.u32 	%rd58, %r139;
	add.s64 	%rd59, %rd58, %rd57;
	add.s64 	%rd60, %rd59, %rd56;
	shl.b64 	%rd61, %rd60, 2;
	add.s64 	%rd62, %rd2, %rd61;
	ld.global.nc.f32 	%f119, [%rd62+108];
$L__BB0_41:
	setp.gt.u32 	%p27, %r3, 127;
	st.shared.f32 	[%r4+10752], %f119;
	@%p27 bra 	$L__BB0_45;
	add.s16 	%rs106, %rs10, 17;
	and.b16  	%rs107, %rs106, 255;
	mul.lo.s16 	%rs108, %rs107, 27;
	shr.u16 	%rs109, %rs108, 8;
	sub.s16 	%rs110, %rs106, %rs109;
	and.b16  	%rs111, %rs110, 254;
	shr.u16 	%rs112, %rs111, 1;
	add.s16 	%rs113, %rs112, %rs109;
	shr.u16 	%rs114, %rs113, 4;
	mul.lo.s16 	%rs115, %rs114, 29;
	sub.s16 	%rs17, %rs106, %rs115;
	and.b16  	%rs116, %rs17, 255;
	setp.eq.s16 	%p28, %rs116, 0;
	mov.f32 	%f120, 0f00000000;
	@%p28 bra 	$L__BB0_44;
	add.s16 	%rs117, %rs10, 3584;
	mul.hi.u16 	%rs118, %rs117, 2260;
	cvt.u32.u16 	%r140, %rs118;
	mul.wide.u32 	%rd63, %r140, 784;
	mul.lo.s32 	%r141, %r2, 56;
	cvt.u64.u16 	%rd64, %rs17;
	and.b64  	%rd65, %rd64, 255;
	mad.lo.s32 	%r142, %r12, 100352, %r141;
	cvt.u64.u32 	%rd66, %r142;
	add.s64 	%rd67, %rd66, %rd65;
	add.s64 	%rd68, %rd67, %rd63;
	shl.b64 	%rd69, %rd68, 2;
	add.s64 	%rd70, %rd2, %rd69;
	ld.global.nc.f32 	%f120, [%rd70+108];
$L__BB0_44:
	st.shared.f32 	[%r4+14336], %f120;
$L__BB0_45:
	@%p22 bra 	$L__BB0_47;
	ld.global.nc.f32 	%f83, [%rd3+24];
	st.shared.f32 	[%r8], %f83;
$L__BB0_47:
	cvta.to.global.u64 	%rd71, %rd4;
	bar.sync 	0;
	ld.shared.f32 	%f84, [%r10];
	ld.shared.f32 	%f85, [%r11];
	fma.rn.f32 	%f86, %f84, %f85, %f23;
	ld.shared.f32 	%f87, [%r10+56];
	fma.rn.f32 	%f88, %f85, %f87, %f24;
	ld.shared.f32 	%f89, [%r10+4];
	ld.shared.f32 	%f90, [%r11+4];
	fma.rn.f32 	%f91, %f89, %f90, %f86;
	ld.shared.f32 	%f92, [%r10+60];
	fma.rn.f32 	%f93, %f90, %f92, %f88;
	ld.shared.f32 	%f94, [%r10+8];
	ld.shared.f32 	%f95, [%r11+8];
	fma.rn.f32 	%f96, %f94, %f95, %f91;
	ld.shared.f32 	%f97, [%r10+64];
	fma.rn.f32 	%f98, %f95, %f97, %f93;
	max.f32 	%f99, %f96, 0f00000000;
	mul.lo.s32 	%r143, %r12, 25088;
	mul.wide.u16 	%r144, %rs11, 196;
	mad.lo.s32 	%r145, %r2, 14, %r143;
	add.s32 	%r146, %r145, %r9;
	add.s32 	%r147, %r146, %r144;
	mul.wide.u32 	%rd72, %r147, 4;
	add.s64 	%rd73, %rd71, %rd72;
	st.global.f32 	[%rd73], %f99;
	max.f32 	%f100, %f98, 0f00000000;
	st.global.f32 	[%rd73+28], %f100;
	ret;

}


// ===== COMPILED SASS (sm_100) =====

	.target	sm_100

	.elftype	@"ET_EXEC"


//--------------------- .note.nv.tkinfo           --------------------------
	.section	.note.nv.tkinfo,"",@"SHT_NOTE"
	.sectionflags	@"SHF_NOTE_NV_TKINFO"
	.tkinfo
        /*0018*/ 	.word	0x00000002
        /*0030*/ 	.string	""
        /*0030*/ 	.string	"ptxas"
        /*0030*/ 	.string	"Cuda compilation tools, release 13.0, V13.0.88"
        /*0030*/ 	.string	"Build cuda_13.0.r13.0/compiler.36424714_0"
        /*0030*/ 	.string	"-arch sm_100 -m 64 "



//--------------------- .note.nv.cuinfo           --------------------------
	.section	.note.nv.cuinfo,"",@"SHT_NOTE"
	.sectionflags	@"SHF_NOTE_NV_CUINFO"
        /*0018*/ 	.short	0x0002
        /*001a*/ 	.short	0x0064
        /*001c*/ 	.short	0x0082
	.zero		2


//--------------------- .nv.info                  --------------------------
	.section	.nv.info,"",@"SHT_CUDA_INFO"
	.align	4


	//----- nvinfo : EIATTR_REGCOUNT
	.align		4
        /*0000*/ 	.byte	0x04, 0x2f
        /*0002*/ 	.short	(.L_1 - .L_0)
	.align		4
.L_0:
        /*0004*/ 	.word	index@(candidate2)
        /*0008*/ 	.word	0x00000020


	//----- nvinfo : EIATTR_FRAME_SIZE
	.align		4
.L_1:
        /*000c*/ 	.byte	0x04, 0x11
        /*000e*/ 	.short	(.L_3 - .L_2)
	.align		4
.L_2:
        /*0010*/ 	.word	index@(candidate2)
        /*0014*/ 	.word	0x00000000


	//----- nvinfo : EIATTR_MIN_STACK_SIZE
	.align		4
.L_3:
        /*0018*/ 	.byte	0x04, 0x12
        /*001a*/ 	.short	(.L_5 - .L_4)
	.align		4
.L_4:
        /*001c*/ 	.word	index@(candidate2)
        /*0020*/ 	.word	0x00000000
.L_5:


//--------------------- .nv.compat                --------------------------
	.section	.nv.compat,"",@"SHT_CUDA_COMPAT_INFO"
	.align	4
        /*0000*/ 	.byte	0x02, 0x09, 0x00, 0x00, 0x02, 0x02, 0x01, 0x00, 0x02, 0x05, 0x05, 0x00, 0x03, 0x07, 0x01, 0x01
        /*0010*/ 	.byte	0x02, 0x03, 0x00, 0x00, 0x02, 0x06, 0x01, 0x00, 0x04, 0x0b, 0x08, 0x00, 0x09, 0x00, 0x00, 0x00
        /*0020*/ 	.byte	0x00, 0x00, 0x00, 0x00


//--------------------- .nv.info.candidate2       --------------------------
	.section	.nv.info.candidate2,"",@"SHT_CUDA_INFO"
	.sectionflags	@""
	.align	4


	//----- nvinfo : EIATTR_CUDA_API_VERSION
	.align		4
        /*0000*/ 	.byte	0x04, 0x37
        /*0002*/ 	.short	(.L_7 - .L_6)
.L_6:
        /*0004*/ 	.word	0x00000082


	//----- nvinfo : EIATTR_KPARAM_INFO
	.align		4
.L_7:
        /*0008*/ 	.byte	0x04, 0x17
        /*000a*/ 	.short	(.L_9 - .L_8)
.L_8:
        /*000c*/ 	.word	0x00000000
        /*0010*/ 	.short	0x0002
        /*0012*/ 	.short	0x0010
        /*0014*/ 	.byte	0x00, 0xf5, 0x21, 0x00


	//----- nvinfo : EIATTR_KPARAM_INFO
	.align		4
.L_9:
        /*0018*/ 	.byte	0x04, 0x17
        /*001a*/ 	.short	(.L_11 - .L_10)
.L_10:
        /*001c*/ 	.word	0x00000000
        /*0020*/ 	.short	0x0001
        /*0022*/ 	.short	0x0008
        /*0024*/ 	.byte	0x00, 0xf5, 0x21, 0x00


	//----- nvinfo : EIATTR_KPARAM_INFO
	.align		4
.L_11:
        /*0028*/ 	.byte	0x04, 0x17
        /*002a*/ 	.short	(.L_13 - .L_12)
.L_12:
        /*002c*/ 	.word	0x00000000
        /*0030*/ 	.short	0x0000
        /*0032*/ 	.short	0x0000
        /*0034*/ 	.byte	0x00, 0xf5, 0x21, 0x00


	//----- nvinfo : EIATTR_SPARSE_MMA_MASK
	.align		4
.L_13:
        /*0038*/ 	.byte	0x03, 0x50
        /*003a*/ 	.short	0x0000


	//----- nvinfo : EIATTR_MAXREG_COUNT
	.align		4
        /*003c*/ 	.byte	0x03, 0x1b
        /*003e*/ 	.short	0x0048


	//----- nvinfo : EIATTR_NUM_BARRIERS
	.align		4
        /*0040*/ 	.byte	0x02, 0x4c
        /*0042*/ 	.byte	0x01
	.zero		1


	//----- nvinfo : EIATTR_MERCURY_ISA_VERSION
	.align		4
        /*0044*/ 	.byte	0x03, 0x5f
        /*0046*/ 	.short	0x0101


	//----- nvinfo : EIATTR_VRC_CTA_INIT_COUNT
	.align		4
        /*0048*/ 	.byte	0x02, 0x4a
	.zero		1
	.zero		1


	//----- nvinfo : EIATTR_EXIT_INSTR_OFFSETS
	.align		4
        /*004c*/ 	.byte	0x04, 0x1c
        /*004e*/ 	.short	(.L_15 - .L_14)


	//   ....[0]....
.L_14:
        /*0050*/ 	.word	0x00002070


	//----- nvinfo : EIATTR_MAX_THREADS
	.align		4
.L_15:
        /*0054*/ 	.byte	0x04, 0x05
        /*0056*/ 	.short	(.L_17 - .L_16)
.L_16:
        /*0058*/ 	.word	0x00000380
        /*005c*/ 	.word	0x00000001
        /*0060*/ 	.word	0x00000001


	//----- nvinfo : EIATTR_CRS_STACK_SIZE
	.align		4
.L_17:
        /*0064*/ 	.byte	0x04, 0x1e
        /*0066*/ 	.short	(.L_19 - .L_18)
.L_18:
        /*0068*/ 	.word	0x00000000


	//----- nvinfo : EIATTR_CBANK_PARAM_SIZE
	.align		4
.L_19:
        /*006c*/ 	.byte	0x03, 0x19
        /*006e*/ 	.short	0x0018


	//----- nvinfo : EIATTR_PARAM_CBANK
	.align		4
        /*0070*/ 	.byte	0x04, 0x0a
        /*0072*/ 	.short	(.L_21 - .L_20)
	.align		4
.L_20:
        /*0074*/ 	.word	index@(.nv.constant0.candidate2)
        /*0078*/ 	.short	0x0380
        /*007a*/ 	.short	0x0018


	//----- nvinfo : EIATTR_SW_WAR
	.align		4
.L_21:
        /*007c*/ 	.byte	0x04, 0x36
        /*007e*/ 	.short	(.L_23 - .L_22)
.L_22:
        /*0080*/ 	.word	0x00000008
.L_23:


//--------------------- .nv.callgraph             --------------------------
	.section	.nv.callgraph,"",@"SHT_CUDA_CALLGRAPH"
	.align	4
	.sectionentsize	8
	.align		4
        /*0000*/ 	.word	0x00000000
	.align		4
        /*0004*/ 	.word	0xffffffff
	.align		4
        /*0008*/ 	.word	0x00000000
	.align		4
        /*000c*/ 	.word	0xfffffffe
	.align		4
        /*0010*/ 	.word	0x00000000
	.align		4
        /*0014*/ 	.word	0xfffffffd
	.align		4
        /*0018*/ 	.word	0x00000000
	.align		4
        /*001c*/ 	.word	0xfffffffc


//--------------------- .text.candidate2          --------------------------
	.section	.text.candidate2,"ax",@progbits
	.align	128
        .global         candidate2
        .type           candidate2,@function
        .size           candidate2,(.L_x_24 - candidate2)
        .other          candidate2,@"STO_CUDA_ENTRY STV_DEFAULT"
candidate2:
.text.candidate2:
[----:B------:R-:W-:Y:S01]  /*0000*/  LDC R1, c[0x0][0x37c] ;  /* 0x0000df00ff017b82 */ /* 0x000fe20000000800 */
[----:B------:R-:W0:Y:S01]  /*0010*/  S2R R3, SR_CTAID.X ;  /* 0x0000000000037919 */ /* 0x000e220000002500 */
[----:B------:R-:W-:Y:S01]  /*0020*/  MOV R6, 0x400 ;  /* 0x0000040000067802 */ /* 0x000fe20000000f00 */
[----:B------:R-:W1:Y:S01]  /*0030*/  LDCU.64 UR4, c[0x0][0x358] ;  /* 0x00006b00ff0477ac */ /* 0x000e620008000a00 */
[----:B------:R-:W-:Y:S01]  /*0040*/  IMAD.MOV.U32 R9, RZ, RZ, RZ ;  /* 0x000000ffff097224 */ /* 0x000fe200078e00ff */
[----:B------:R-:W2:Y:S01]  /*0050*/  S2R R23, SR_CgaCtaId ;  /* 0x0000000000177919 */ /* 0x000ea20000008800 */
[----:B------:R-:W3:Y:S01]  /*0060*/  S2R R0, SR_TID.X ;  /* 0x0000000000007919 */ /* 0x000ee20000002100 */
[----:B0-----:R-:W-:Y:S01]  /*0070*/  IMAD.HI.U32 R2, R3, -0x6db6db6d, RZ ;  /* 0x9249249303027827 */ /* 0x001fe200078e00ff */
[----:B--2---:R-:W-:-:S04]  /*0080*/  LEA R21, R23, R6, 0x18 ;  /* 0x0000000617157211 */ /* 0x004fc800078ec0ff */
[----:B------:R-:W-:Y:S01]  /*0090*/  SHF.R.U32.HI R2, RZ, 0x3, R2 ;  /* 0x00000003ff027819 */ /* 0x000fe20000011602 */
[----:B---3--:R-:W-:-:S04]  /*00a0*/  IMAD R4, R0, 0x4, R21 ;  /* 0x0000000400047824 */ /* 0x008fc800078e0215 */
[----:B------:R-:W-:-:S05]  /*00b0*/  IMAD R3, R2, -0xe, R3 ;  /* 0xfffffff202037824 */ /* 0x000fca00078e0203 */
[----:B------:R-:W-:-:S13]  /*00c0*/  ISETP.NE.AND P0, PT, R3, RZ, PT ;  /* 0x000000ff0300720c */ /* 0x000fda0003f05270 */
[----:B-1----:R-:W-:Y:S05]  /*00d0*/  @!P0 BRA `(.L_x_0) ;  /* 0x0000000000608947 */ /* 0x002fea0003800000 */
[----:B------:R-:W0:Y:S01]  /*00e0*/  S2R R8, SR_TID.X ;  /* 0x0000000000087919 */ /* 0x000e220000002100 */
[----:B------:R-:W-:Y:S01]  /*00f0*/  BSSY.RECONVERGENT B0, `(.L_x_0) ;  /* 0x0000016000007945 */ /* 0x000fe20003800200 */
[----:B0-----:R-:W-:-:S05]  /*0100*/  LOP3.LUT R5, R8, 0xffff, RZ, 0xc0, !PT ;  /* 0x0000ffff08057812 */ /* 0x001fca00078ec0ff */
[----:B------:R-:W-:-:S05]  /*0110*/  IMAD R5, R5, 0x8d4, RZ ;  /* 0x000008d405057824 */ /* 0x000fca00078e02ff */
[----:B------:R-:W-:-:S04]  /*0120*/  SHF.R.U32.HI R5, RZ, 0x10, R5 ;  /* 0x00000010ff057819 */ /* 0x000fc80000011605 */
[----:B------:R-:W-:-:S05]  /*0130*/  PRMT R7, R5, 0x9910, RZ ;  /* 0x0000991005077816 */ /* 0x000fca00000000ff */
[----:B------:R-:W-:-:S04]  /*0140*/  IMAD R5, R7, 0x1d, RZ ;  /* 0x0000001d07057824 */ /* 0x000fc800078e02ff */
[----:B------:R-:W-:-:S05]  /*0150*/  IMAD.MOV R5, RZ, RZ, -R5 ;  /* 0x000000ffff057224 */ /* 0x000fca00078e0a05 */
[----:B------:R-:W-:-:S04]  /*0160*/  PRMT R5, R5, 0x7710, RZ ;  /* 0x0000771005057816 */ /* 0x000fc800000000ff */
[----:B------:R-:W-:-:S04]  /*0170*/  IADD3 R5, PT, PT, R5, R8, RZ ;  /* 0x0000000805057210 */ /* 0x000fc80007ffe0ff */
[----:B------:R-:W-:-:S04]  /*0180*/  PRMT R8, R5, 0x9910, RZ ;  /* 0x0000991005087816 */ /* 0x000fc800000000ff */
[----:B------:R-:W-:-:S13]  /*0190*/  ISETP.NE.AND P1, PT, R8, RZ, PT ;  /* 0x000000ff0800720c */ /* 0x000fda0003f25270 */
[----:B------:R-:W-:Y:S05]  /*01a0*/  @!P1 BRA `(.L_x_1) ;  /* 0x0000000000289947 */ /* 0x000fea0003800000 */
[----:B------:R-:W0:Y:S01]  /*01b0*/  LDC.64 R8, c[0x0][0x380] ;  /* 0x0000e000ff087b82 */ /* 0x000e220000000a00 */
[----:B------:R-:W-:Y:S01]  /*01c0*/  IMAD R7, R7, 0x310, RZ ;  /* 0x0000031007077824 */ /* 0x000fe200078e02ff */
[----:B------:R-:W-:Y:S01]  /*01d0*/  LOP3.LUT R5, R5, 0xffff, RZ, 0xc0, !PT ;  /* 0x0000ffff05057812 */ /* 0x000fe200078ec0ff */
[----:B------:R-:W-:-:S03]  /*01e0*/  IMAD R11, R2, 0x700, R3 ;  /* 0x00000700020b7824 */ /* 0x000fc600078e0203 */
[----:B------:R-:W-:Y:S01]  /*01f0*/  LOP3.LUT R10, R7, 0xffff, RZ, 0xc0, !PT ;  /* 0x0000ffff070a7812 */ /* 0x000fe200078ec0ff */
[----:B------:R-:W-:-:S05]  /*0200*/  IMAD R11, R11, 0x38, RZ ;  /* 0x000000380b0b7824 */ /* 0x000fca00078e02ff */
[----:B------:R-:W-:-:S05]  /*0210*/  IADD3 R5, PT, PT, R10, R11, R5 ;  /* 0x0000000b0a057210 */ /* 0x000fca0007ffe005 */
[----:B------:R-:W-:-:S04]  /*0220*/  VIADD R5, R5, 0xffffffe3 ;  /* 0xffffffe305057836 */ /* 0x000fc80000000000 */
[----:B0-----:R-:W-:-:S06]  /*0230*/  IMAD.WIDE.U32 R8, R5, 0x4, R8 ;  /* 0x0000000405087825 */ /* 0x001fcc00078e0008 */
[----:B------:R0:W5:Y:S02]  /*0240*/  LDG.E.CONSTANT R9, desc[UR4][R8.64] ;  /* 0x0000000408097981 */ /* 0x000164000c1e9900 */
.L_x_1:
[----:B------:R-:W-:Y:S05]  /*0250*/  BSYNC.RECONVERGENT B0 ;  /* 0x0000000000007941 */ /* 0x000fea0003800200 */
.L_x_0:
[----:B-----5:R1:W-:Y:S01]  /*0260*/  STS [R4], R9 ;  /* 0x0000000904007388 */ /* 0x0203e20000000800 */
[----:B------:R-:W-:Y:S01]  /*0270*/  IMAD.MOV.U32 R5, RZ, RZ, RZ ;  /* 0x000000ffff057224 */ /* 0x000fe200078e00ff */
[----:B------:R-:W-:Y:S06]  /*0280*/  @!P0 BRA `(.L_x_2) ;  /* 0x0000000000688947 */ /* 0x000fec0003800000 */
[----:B------:R-:W-:Y:S01]  /*0290*/  VIADD R7, R0, 0x1a ;  /* 0x0000001a00077836 */ /* 0x000fe20000000000 */
[----:B------:R-:W-:Y:S04]  /*02a0*/  BSSY.RECONVERGENT B0, `(.L_x_2) ;  /* 0x0000018000007945 */ /* 0x000fe80003800200 */
[----:B0-----:R-:W-:-:S05]  /*02b0*/  LOP3.LUT R8, R7, 0xffff, RZ, 0xc0, !PT ;  /* 0x0000ffff07087812 */ /* 0x001fca00078ec0ff */
[----:B------:R-:W-:-:S05]  /*02c0*/  IMAD R8, R8, 0x8d4, RZ ;  /* 0x000008d408087824 */ /* 0x000fca00078e02ff */
[----:B------:R-:W-:-:S04]  /*02d0*/  SHF.R.U32.HI R8, RZ, 0x10, R8 ;  /* 0x00000010ff087819 */ /* 0x000fc80000011608 */
[----:B------:R-:W-:-:S05]  /*02e0*/  PRMT R8, R8, 0x9910, RZ ;  /* 0x0000991008087816 */ /* 0x000fca00000000ff */
[----:B------:R-:W-:-:S05]  /*02f0*/  IMAD R8, R8, 0x1d, RZ ;  /* 0x0000001d08087824 */ /* 0x000fca00078e02ff */
[----:B------:R-:W-:-:S04]  /*0300*/  IADD3 R8, PT, PT, RZ, -R8, RZ ;  /* 0x80000008ff087210 */ /* 0x000fc80007ffe0ff */
[----:B------:R-:W-:-:S05]  /*0310*/  PRMT R8, R8, 0x7710, RZ ;  /* 0x0000771008087816 */ /* 0x000fca00000000ff */
[----:B------:R-:W-:-:S05]  /*0320*/  IMAD.IADD R7, R7, 0x1, R8 ;  /* 0x0000000107077824 */ /* 0x000fca00078e0208 */
[----:B------:R-:W-:-:S04]  /*0330*/  PRMT R8, R7, 0x9910, RZ ;  /* 0x0000991007087816 */ /* 0x000fc800000000ff */
[----:B------:R-:W-:-:S13]  /*0340*/  ISETP.NE.AND P1, PT, R8, RZ, PT ;  /* 0x000000ff0800720c */ /* 0x000fda0003f25270 */
[----:B------:R-:W-:Y:S05]  /*0350*/  @!P1 BRA `(.L_x_3) ;  /* 0x0000000000309947 */ /* 0x000fea0003800000 */
[----:B------:R-:W-:Y:S01]  /*0360*/  VIADD R5, R0, 0x380 ;  /* 0x0000038000057836 */ /* 0x000fe20000000000 */
[----:B-1----:R-:W0:Y:S01]  /*0370*/  LDC.64 R8, c[0x0][0x380] ;  /* 0x0000e000ff087b82 */ /* 0x002e220000000a00 */
[----:B------:R-:W-:Y:S01]  /*0380*/  LOP3.LUT R7, R7, 0xffff, RZ, 0xc0, !PT ;  /* 0x0000ffff07077812 */ /* 0x000fe200078ec0ff */
[----:B------:R-:W-:Y:S02]  /*0390*/  IMAD R10, R2, 0x700, R3 ;  /* 0x00000700020a7824 */ /* 0x000fe400078e0203 */
[----:B------:R-:W-:Y:S02]  /*03a0*/  LOP3.LUT R5, R5, 0xffff, RZ, 0xc0, !PT ;  /* 0x0000ffff05057812 */ /* 0x000fe400078ec0ff */
[----:B------:R-:W-:-:S03]  /*03b0*/  IMAD R10, R10, 0x38, R7 ;  /* 0x000000380a0a7824 */ /* 0x000fc600078e0207 */
[----:B------:R-:W-:-:S05]  /*03c0*/  IMAD R5, R5, 0x8d4, RZ ;  /* 0x000008d405057824 */ /* 0x000fca00078e02ff */
[----:B------:R-:W-:-:S05]  /*03d0*/  SHF.R.U32.HI R5, RZ, 0x10, R5 ;  /* 0x00000010ff057819 */ /* 0x000fca0000011605 */
[----:B------:R-:W-:-:S04]  /*03e0*/  IMAD R5, R5, 0x310, R10 ;  /* 0x0000031005057824 */ /* 0x000fc800078e020a */
[----:B------:R-:W-:-:S04]  /*03f0*/  VIADD R5, R5, 0xffffffe3 ;  /* 0xffffffe305057836 */ /* 0x000fc80000000000 */
[----:B0-----:R-:W-:-:S05]  /*0400*/  IMAD.WIDE.U32 R8, R5, 0x4, R8 ;  /* 0x0000000405087825 */ /* 0x001fca00078e0008 */
[----:B------:R0:W5:Y:S02]  /*0410*/  LDG.E.CONSTANT R5, desc[UR4][R8.64] ;  /* 0x0000000408057981 */ /* 0x000164000c1e9900 */
.L_x_3:
[----:B------:R-:W-:Y:S05]  /*0420*/  BSYNC.RECONVERGENT B0 ;  /* 0x0000000000007941 */ /* 0x000fea0003800200 */
.L_x_2:
[----:B-----5:R2:W-:Y:S01]  /*0430*/  STS [R4+0xe00], R5 ;  /* 0x000e000504007388 */ /* 0x0205e20000000800 */
[----:B01----:R-:W-:Y:S01]  /*0440*/  HFMA2 R9, -RZ, RZ, 0, 0 ;  /* 0x00000000ff097431 */ /* 0x003fe200000001ff */
[----:B------:R-:W-:Y:S06]  /*0450*/  @!P0 BRA `(.L_x_4) ;  /* 0x0000000000688947 */ /* 0x000fec0003800000 */
[----:B--2---:R-:W-:Y:S01]  /*0460*/  VIADD R5, R0, 0x17 ;  /* 0x0000001700057836 */ /* 0x004fe20000000000 */
[----:B------:R-:W-:Y:S04]  /*0470*/  BSSY.RECONVERGENT B0, `(.L_x_4) ;  /* 0x0000018000007945 */ /* 0x000fe80003800200 */
[----:B------:R-:W-:-:S05]  /*0480*/  LOP3.LUT R7, R5, 0xffff, RZ, 0xc0, !PT ;  /* 0x0000ffff05077812 */ /* 0x000fca00078ec0ff */
[----:B------:R-:W-:-:S05]  /*0490*/  IMAD R7, R7, 0x8d4, RZ ;  /* 0x000008d407077824 */ /* 0x000fca00078e02ff */
[----:B------:R-:W-:-:S04]  /*04a0*/  SHF.R.U32.HI R7, RZ, 0x10, R7 ;  /* 0x00000010ff077819 */ /* 0x000fc80000011607 */
[----:B------:R-:W-:-:S05]  /*04b0*/  PRMT R7, R7, 0x9910, RZ ;  /* 0x0000991007077816 */ /* 0x000fca00000000ff */
[----:B------:R-:W-:-:S04]  /*04c0*/  IMAD R7, R7, 0x1d, RZ ;  /* 0x0000001d07077824 */ /* 0x000fc800078e02ff */
[----:B------:R-:W-:-:S05]  /*04d0*/  IMAD.MOV R7, RZ, RZ, -R7 ;  /* 0x000000ffff077224 */ /* 0x000fca00078e0a07 */
[----:B------:R-:W-:-:S05]  /*04e0*/  PRMT R8, R7, 0x7710, RZ ;  /* 0x0000771007087816 */ /* 0x000fca00000000ff */
[----:B------:R-:W-:-:S05]  /*04f0*/  IMAD.IADD R5, R5, 0x1, R8 ;  /* 0x0000000105057824 */ /* 0x000fca00078e0208 */
[----:B------:R-:W-:-:S04]  /*0500*/  PRMT R7, R5, 0x9910, RZ ;  /* 0x0000991005077816 */ /* 0x000fc800000000ff */
[----:B------:R-:W-:-:S13]  /*0510*/  ISETP.NE.AND P1, PT, R7, RZ, PT ;  /* 0x000000ff0700720c */ /* 0x000fda0003f25270 */
[----:B------:R-:W-:Y:S05]  /*0520*/  @!P1 BRA `(.L_x_5) ;  /* 0x0000000000309947 */ /* 0x000fea0003800000 */
[----:B------:R-:W-:Y:S01]  /*0530*/  IADD3 R7, PT, PT, R0, 0x700, RZ ;  /* 0x0000070000077810 */ /* 0x000fe20007ffe0ff */
[----:B------:R-:W0:Y:S01]  /*0540*/  LDC.64 R8, c[0x0][0x380] ;  /* 0x0000e000ff087b82 */ /* 0x000e220000000a00 */
[----:B------:R-:W-:Y:S01]  /*0550*/  LOP3.LUT R5, R5, 0xffff, RZ, 0xc0, !PT ;  /* 0x0000ffff05057812 */ /* 0x000fe200078ec0ff */
[----:B------:R-:W-:Y:S01]  /*0560*/  IMAD R10, R2, 0x700, R3 ;  /* 0x00000700020a7824 */ /* 0x000fe200078e0203 */
[----:B------:R-:W-:-:S03]  /*0570*/  LOP3.LUT R7, R7, 0xffff, RZ, 0xc0, !PT ;  /* 0x0000ffff07077812 */ /* 0x000fc600078ec0ff */
[----:B------:R-:W-:Y:S02]  /*0580*/  IMAD R10, R10, 0x38, R5 ;  /* 0x000000380a0a7824 */ /* 0x000fe400078e0205 */
[----:B------:R-:W-:-:S05]  /*0590*/  IMAD R7, R7, 0x8d4, RZ ;  /* 0x000008d407077824 */ /* 0x000fca00078e02ff */
[----:B------:R-:W-:-:S05]  /*05a0*/  SHF.R.U32.HI R7, RZ, 0x10, R7 ;  /* 0x00000010ff077819 */ /* 0x000fca0000011607 */
[----:B------:R-:W-:-:S04]  /*05b0*/  IMAD R7, R7, 0x310, R10 ;  /* 0x0000031007077824 */ /* 0x000fc800078e020a */
[----:B------:R-:W-:-:S04]  /*05c0*/  VIADD R7, R7, 0xffffffe3 ;  /* 0xffffffe307077836 */ /* 0x000fc80000000000 */
[----:B0-----:R-:W-:-:S06]  /*05d0*/  IMAD.WIDE.U32 R8, R7, 0x4, R8 ;  /* 0x0000000407087825 */ /* 0x001fcc00078e0008 */
[----:B------:R0:W5:Y:S02]  /*05e0*/  LDG.E.CONSTANT R9, desc[UR4][R8.64] ;  /* 0x0000000408097981 */ /* 0x000164000c1e9900 */
.L_x_5:
[----:B------:R-:W-:Y:S05]  /*05f0*/  BSYNC.RECONVERGENT B0 ;  /* 0x0000000000007941 */ /* 0x000fea0003800200 */
.L_x_4:
[----:B-----5:R1:W-:Y:S01]  /*0600*/  STS [R4+0x1c00], R9 ;  /* 0x001c000904007388 */ /* 0x0203e20000000800 */
[----:B------:R-:W-:Y:S01]  /*0610*/  IMAD.MOV.U32 R11, RZ, RZ, RZ ;  /* 0x000000ffff0b7224 */ /* 0x000fe200078e00ff */
[----:B------:R-:W-:Y:S06]  /*0620*/  @!P0 BRA `(.L_x_6) ;  /* 0x0000000000688947 */ /* 0x000fec0003800000 */
[----:B--2---:R-:W-:Y:S01]  /*0630*/  VIADD R5, R0, 0x14 ;  /* 0x0000001400057836 */ /* 0x004fe20000000000 */
[----:B------:R-:W-:Y:S04]  /*0640*/  BSSY.RECONVERGENT B0, `(.L_x_6) ;  /* 0x0000018000007945 */ /* 0x000fe80003800200 */
[----:B------:R-:W-:-:S05]  /*0650*/  LOP3.LUT R7, R5, 0xffff, RZ, 0xc0, !PT ;  /* 0x0000ffff05077812 */ /* 0x000fca00078ec0ff */
[----:B------:R-:W-:-:S05]  /*0660*/  IMAD R7, R7, 0x8d4, RZ ;  /* 0x000008d407077824 */ /* 0x000fca00078e02ff */
[----:B------:R-:W-:-:S04]  /*0670*/  SHF.R.U32.HI R7, RZ, 0x10, R7 ;  /* 0x00000010ff077819 */ /* 0x000fc80000011607 */
[----:B------:R-:W-:-:S05]  /*0680*/  PRMT R7, R7, 0x9910, RZ ;  /* 0x0000991007077816 */ /* 0x000fca00000000ff */
[----:B------:R-:W-:-:S05]  /*0690*/  IMAD R7, R7, 0x1d, RZ ;  /* 0x0000001d07077824 */ /* 0x000fca00078e02ff */
[----:B------:R-:W-:-:S04]  /*06a0*/  IADD3 R7, PT, PT, RZ, -R7, RZ ;  /* 0x80000007ff077210 */ /* 0x000fc80007ffe0ff */
[----:B0-----:R-:W-:-:S05]  /*06b0*/  PRMT R8, R7, 0x7710, RZ ;  /* 0x0000771007087816 */ /* 0x001fca00000000ff */
        /* <DEDUP_REMOVED lines=16> */
.L_x_7:
[----:B------:R-:W-:Y:S05]  /*07c0*/  BSYNC.RECONVERGENT B0 ;  /* 0x0000000000007941 */ /* 0x000fea0003800200 */
.L_x_6:
[----:B-----5:R3:W-:Y:S01]  /*07d0*/  STS [R4+0x2a00], R11 ;  /* 0x002a000b04007388 */ /* 0x0207e20000000800 */
[----:B------:R-:W-:Y:S01]  /*07e0*/  ISETP.GT.U32.AND P5, PT, R0, 0x7f, PT ;  /* 0x0000007f0000780c */ /* 0x000fe20003fa4070 */
[----:B------:R-:W-:Y:S01]  /*07f0*/  BSSY.RECONVERGENT B1, `(.L_x_8) ;  /* 0x0000044000017945 */ /* 0x000fe20003800200 */
[----:B------:R-:W-:-:S03]  /*0800*/  IADD3 R6, PT, PT, R6, 0x3a00, RZ ;  /* 0x00003a0006067810 */ /* 0x000fc60007ffe0ff */
[----:B------:R-:W-:Y:S01]  /*0810*/  BSSY.RELIABLE B0, `(.L_x_9) ;  /* 0x000002f000007945 */ /* 0x000fe20003800100 */
[----:B--2---:R-:W-:Y:S01]  /*0820*/  P2R R5, PR, RZ, 0x20 ;  /* 0x00000020ff057803 */ /* 0x004fe20000000000 */
[C---:B------:R-:W-:Y:S01]  /*0830*/  VIADD R7, R0.reuse, 0x380 ;  /* 0x0000038000077836 */ /* 0x040fe20000000000 */
[----:B------:R-:W-:Y:S01]  /*0840*/  LEA R23, R23, R6, 0x18 ;  /* 0x0000000617177211 */ /* 0x000fe200078ec0ff */
[C---:B------:R-:W-:Y:S02]  /*0850*/  VIADD R6, R0.reuse, 0x700 ;  /* 0x0000070000067836 */ /* 0x040fe40000000000 */
[C---:B------:R-:W-:Y:S01]  /*0860*/  VIADD R17, R0.reuse, 0xa80 ;  /* 0x00000a8000117836 */ /* 0x040fe20000000000 */
[----:B------:R-:W-:Y:S01]  /*0870*/  LEA R5, R0, R23, 0x2 ;  /* 0x0000001700057211 */ /* 0x000fe200078e10ff */
[----:B---3--:R-:W-:Y:S06]  /*0880*/  @P5 BRA `(.L_x_10) ;  /* 0x00000000008c5947 */ /* 0x008fec0003800000 */
[----:B01----:R-:W-:Y:S01]  /*0890*/  IMAD.MOV.U32 R9, RZ, RZ, RZ ;  /* 0x000000ffff097224 */ /* 0x003fe200078e00ff */
[----:B------:R-:W-:Y:S06]  /*08a0*/  @!P0 BRA `(.L_x_11) ;  /* 0x00000000007c8947 */ /* 0x000fec0003800000 */
[----:B------:R-:W-:Y:S01]  /*08b0*/  VIADD R8, R0, 0x11 ;  /* 0x0000001100087836 */ /* 0x000fe20000000000 */
[----:B------:R-:W-:Y:S04]  /*08c0*/  BSSY.RECONVERGENT B2, `(.L_x_11) ;  /* 0x000001d000027945 */ /* 0x000fe80003800200 */
[----:B------:R-:W-:-:S05]  /*08d0*/  LOP3.LUT R10, R8, 0xff, RZ, 0xc0, !PT ;  /* 0x000000ff080a7812 */ /* 0x000fca00078ec0ff */
[----:B------:R-:W-:-:S05]  /*08e0*/  IMAD R10, R10, 0x1b, RZ ;  /* 0x0000001b0a0a7824 */ /* 0x000fca00078e02ff */
[----:B------:R-:W-:-:S05]  /*08f0*/  SHF.R.U32.HI R10, RZ, 0x8, R10 ;  /* 0x00000008ff0a7819 */ /* 0x000fca000001160a */
[----:B------:R-:W-:-:S05]  /*0900*/  IMAD.MOV R11, RZ, RZ, -R10 ;  /* 0x000000ffff0b7224 */ /* 0x000fca00078e0a0a */
[----:B------:R-:W-:-:S04]  /*0910*/  PRMT R11, R11, 0x7710, RZ ;  /* 0x000077100b0b7816 */ /* 0x000fc800000000ff */
[----:B------:R-:W-:-:S04]  /*0920*/  IADD3 R11, PT, PT, R8, R11, RZ ;  /* 0x0000000b080b7210 */ /* 0x000fc80007ffe0ff */
[----:B------:R-:W-:-:S04]  /*0930*/  LOP3.LUT R11, R11, 0xfe, RZ, 0xc0, !PT ;  /* 0x000000fe0b0b7812 */ /* 0x000fc800078ec0ff */
[----:B------:R-:W-:-:S04]  /*0940*/  LEA.HI R11, R11, R10, RZ, 0x1f ;  /* 0x0000000a0b0b7211 */ /* 0x000fc800078ff8ff */
[----:B------:R-:W-:-:S04]  /*0950*/  SHF.R.U32.HI R11, RZ, 0x4, R11 ;  /* 0x00000004ff0b7819 */ /* 0x000fc8000001160b */
[----:B------:R-:W-:-:S05]  /*0960*/  PRMT R10, R11, 0x9910, RZ ;  /* 0x000099100b0a7816 */ /* 0x000fca00000000ff */
[----:B------:R-:W-:-:S04]  /*0970*/  IMAD R10, R10, 0x1d, RZ ;  /* 0x0000001d0a0a7824 */ /* 0x000fc800078e02ff */
[----:B------:R-:W-:-:S05]  /*0980*/  IMAD.MOV R10, RZ, RZ, -R10 ;  /* 0x000000ffff0a7224 */ /* 0x000fca00078e0a0a */
[----:B------:R-:W-:-:S05]  /*0990*/  PRMT R11, R10, 0x7710, RZ ;  /* 0x000077100a0b7816 */ /* 0x000fca00000000ff */
[----:B------:R-:W-:-:S05]  /*09a0*/  IMAD.IADD R10, R8, 0x1, R11 ;  /* 0x00000001080a7824 */ /* 0x000fca00078e020b */
[----:B------:R-:W-:-:S13]  /*09b0*/  LOP3.LUT P0, RZ, R10, 0xff, RZ, 0xc0, !PT ;  /* 0x000000ff0aff7812 */ /* 0x000fda000780c0ff */
[----:B------:R-:W-:Y:S05]  /*09c0*/  @!P0 BRA `(.L_x_12) ;  /* 0x0000000000308947 */ /* 0x000fea0003800000 */
[----:B------:R-:W-:Y:S01]  /*09d0*/  VIADD R8, R0, 0xe00 ;  /* 0x00000e0000087836 */ /* 0x000fe20000000000 */
[----:B------:R-:W-:Y:S01]  /*09e0*/  LOP3.LUT R10, R10, 0xff, RZ, 0xc0, !PT ;  /* 0x000000ff0a0a7812 */ /* 0x000fe200078ec0ff */
[----:B------:R-:W-:-:S03]  /*09f0*/  IMAD R13, R2, 0x700, R3 ;  /* 0x00000700020d7824 */ /* 0x000fc600078e0203 */
[----:B------:R-:W-:Y:S01]  /*0a00*/  LOP3.LUT R11, R8, 0xffff, RZ, 0xc0, !PT ;  /* 0x0000ffff080b7812 */ /* 0x000fe200078ec0ff */
[----:B------:R-:W-:Y:S01]  /*0a10*/  IMAD R10, R13, 0x38, R10 ;  /* 0x000000380d0a7824 */ /* 0x000fe200078e020a */
[----:B------:R-:W0:Y:S03]  /*0a20*/  LDC.64 R8, c[0x0][0x380] ;  /* 0x0000e000ff087b82 */ /* 0x000e260000000a00 */
[----:B------:R-:W-:-:S05]  /*0a30*/  IMAD R11, R11, 0x8d4, RZ ;  /* 0x000008d40b0b7824 */ /* 0x000fca00078e02ff */
[----:B------:R-:W-:-:S05]  /*0a40*/  SHF.R.U32.HI R11, RZ, 0x10, R11 ;  /* 0x00000010ff0b7819 */ /* 0x000fca000001160b */
[----:B------:R-:W-:-:S05]  /*0a50*/  IMAD R10, R11, 0x310, R10 ;  /* 0x000003100b0a7824 */ /* 0x000fca00078e020a */
[----:B------:R-:W-:-:S05]  /*0a60*/  IADD3 R11, PT, PT, R10, -0x1d, RZ ;  /* 0xffffffe30a0b7810 */ /* 0x000fca0007ffe0ff */
[----:B0-----:R-:W-:-:S06]  /*0a70*/  IMAD.WIDE.U32 R8, R11, 0x4, R8 ;  /* 0x000000040b087825 */ /* 0x001fcc00078e0008 */
[----:B------:R0:W5:Y:S02]  /*0a80*/  LDG.E.CONSTANT R9, desc[UR4][R8.64] ;  /* 0x0000000408097981 */ /* 0x000164000c1e9900 */
.L_x_12:
[----:B------:R-:W-:Y:S05]  /*0a90*/  BSYNC.RECONVERGENT B2 ;  /* 0x0000000000027941 */ /* 0x000fea0003800200 */
.L_x_11:
[----:B-----5:R1:W-:Y:S01]  /*0aa0*/  STS [R4+0x3800], R9 ;  /* 0x0038000904007388 */ /* 0x0203e20000000800 */
[----:B------:R-:W-:Y:S05]  /*0ab0*/  BRA `(.L_x_13) ;  /* 0x0000000000107947 */ /* 0x000fea0003800000 */
.L_x_10:
[----:B------:R-:W-:Y:S02]  /*0ac0*/  ISETP.GT.U32.AND P1, PT, R0, 0x17f, PT ;  /* 0x0000017f0000780c */ /* 0x000fe40003f24070 */
[----:B------:R-:W-:-:S11]  /*0ad0*/  PLOP3.LUT P0, PT, PT, PT, PT, 0x8, 0x80 ;  /* 0x000000000080781c */ /* 0x000fd60003f0e170 */
[----:B------:R-:W-:Y:S05]  /*0ae0*/  @P1 BREAK.RELIABLE B0 ;  /* 0x0000000000001942 */ /* 0x000fea0003800100 */
[----:B------:R-:W-:Y:S05]  /*0af0*/  @P1 BRA `(.L_x_14) ;  /* 0x00000000004c1947 */ /* 0x000fea0003800000 */
.L_x_13:
[----:B------:R-:W-:Y:S05]  /*0b00*/  BSYNC.RELIABLE B0 ;  /* 0x0000000000007941 */ /* 0x000fea0003800100 */
.L_x_9:
[----:B0-----:R-:W-:-:S05]  /*0b10*/  LOP3.LUT R8, R0, 0xffff, RZ, 0xc0, !PT ;  /* 0x0000ffff00087812 */ /* 0x001fca00078ec0ff */
[----:B------:R-:W-:-:S05]  /*0b20*/  IMAD R8, R8, 0x5556, RZ ;  /* 0x0000555608087824 */ /* 0x000fca00078e02ff */
[----:B------:R-:W-:-:S04]  /*0b30*/  SHF.R.U32.HI R8, RZ, 0x10, R8 ;  /* 0x00000010ff087819 */ /* 0x000fc80000011608 */
[----:B------:R-:W-:Y:S02]  /*0b40*/  PRMT R11, R8, 0x9910, RZ ;  /* 0x00009910080b7816 */ /* 0x000fe400000000ff */
[----:B-1----:R-:W0:Y:S03]  /*0b50*/  LDC.64 R8, c[0x0][0x388] ;  /* 0x0000e200ff087b82 */ /* 0x002e260000000a00 */
[C---:B------:R-:W-:Y:S02]  /*0b60*/  IMAD R10, R11.reuse, 0x3, RZ ;  /* 0x000000030b0a7824 */ /* 0x040fe400078e02ff */
[----:B------:R-:W-:Y:S02]  /*0b70*/  IMAD R11, R11, 0x9, RZ ;  /* 0x000000090b0b7824 */ /* 0x000fe400078e02ff */
[----:B------:R-:W-:-:S03]  /*0b80*/  IMAD.MOV R10, RZ, RZ, -R10 ;  /* 0x000000ffff0a7224 */ /* 0x000fc600078e0a0a */
[----:B------:R-:W-:Y:S02]  /*0b90*/  LOP3.LUT R11, R11, 0xffff, RZ, 0xc0, !PT ;  /* 0x0000ffff0b0b7812 */ /* 0x000fe400078ec0ff */
[----:B------:R-:W-:Y:S01]  /*0ba0*/  PRMT R13, R10, 0x7710, RZ ;  /* 0x000077100a0d7816 */ /* 0x000fe200000000ff */
[----:B------:R-:W-:-:S04]  /*0bb0*/  IMAD R10, R2, 0x480, RZ ;  /* 0x00000480020a7824 */ /* 0x000fc800078e02ff */
[----:B------:R-:W-:-:S05]  /*0bc0*/  IMAD.IADD R13, R13, 0x1, R0 ;  /* 0x000000010d0d7824 */ /* 0x000fca00078e0200 */
[----:B------:R-:W-:-:S05]  /*0bd0*/  LOP3.LUT R10, R10, 0xffff, R13, 0xf8, !PT ;  /* 0x0000ffff0a0a7812 */ /* 0x000fca00078ef80d */
[----:B------:R-:W-:-:S04]  /*0be0*/  IMAD.IADD R11, R11, 0x1, R10 ;  /* 0x000000010b0b7824 */ /* 0x000fc800078e020a */
[----:B0-----:R-:W-:-:S06]  /*0bf0*/  IMAD.WIDE.U32 R8, R11, 0x4, R8 ;  /* 0x000000040b087825 */ /* 0x001fcc00078e0008 */
[----:B------:R-:W2:Y:S01]  /*0c00*/  LDG.E.CONSTANT R8, desc[UR4][R8.64] ;  /* 0x0000000408087981 */ /* 0x000ea2000c1e9900 */
[----:B------:R-:W-:-:S03]  /*0c10*/  PLOP3.LUT P0, PT, PT, PT, PT, 0x80, 0x8 ;  /* 0x000000000008781c */ /* 0x000fc60003f0f070 */
[----:B--2---:R2:W-:Y:S10]  /*0c20*/  STS [R5], R8 ;  /* 0x0000000805007388 */ /* 0x0045f40000000800 */
.L_x_14:
[----:B------:R-:W-:Y:S05]  /*0c30*/  BSYNC.RECONVERGENT B1 ;  /* 0x0000000000017941 */ /* 0x000fea0003800200 */
.L_x_8:
[----:B------:R-:W-:Y:S05]  /*0c40*/  WARPSYNC.ALL ;  /* 0x0000000000007948 */ /* 0x000fea0003800000 */
[C---:B------:R-:W-:Y:S01]  /*0c50*/  IADD3 R13, PT, PT, R0.reuse, 0x1a, RZ ;  /* 0x0000001a000d7810 */ /* 0x040fe20007ffe0ff */
[C---:B------:R-:W-:Y:S01]  /*0c60*/  VIADD R15, R0.reuse, 0x17 ;  /* 0x00000017000f7836 */ /* 0x040fe20000000000 */
[----:B------:R-:W-:Y:S01]  /*0c70*/  CS2R R26, SRZ ;  /* 0x00000000001a7805 */ /* 0x000fe2000001ff00 */
[----:B------:R-:W-:Y:S01]  /*0c80*/  VIADD R14, R0, 0x14 ;  /* 0x00000014000e7836 */ /* 0x000fe20000000000 */
[----:B0-2---:R-:W-:Y:S01]  /*0c90*/  LOP3.LUT R8, R13, 0xffff, RZ, 0xc0, !PT ;  /* 0x0000ffff0d087812 */ /* 0x005fe200078ec0ff */
[----:B------:R-:W-:Y:S01]  /*0ca0*/  BAR.SYNC.DEFER_BLOCKING 0x0 ;  /* 0x0000000000007b1d */ /* 0x000fe20000010000 */
[----:B-1----:R-:W-:-:S02]  /*0cb0*/  LOP3.LUT R9, R15, 0xffff, RZ, 0xc0, !PT ;  /* 0x0000ffff0f097812 */ /* 0x002fc400078ec0ff */
[----:B------:R-:W-:Y:S01]  /*0cc0*/  LOP3.LUT R10, R14, 0xffff, RZ, 0xc0, !PT ;  /* 0x0000ffff0e0a7812 */ /* 0x000fe200078ec0ff */
[----:B------:R-:W-:Y:S02]  /*0cd0*/  IMAD R8, R8, 0x8d4, RZ ;  /* 0x000008d408087824 */ /* 0x000fe400078e02ff */
[----:B------:R-:W-:Y:S02]  /*0ce0*/  IMAD R9, R9, 0x8d4, RZ ;  /* 0x000008d409097824 */ /* 0x000fe400078e02ff */
[----:B------:R-:W-:Y:S01]  /*0cf0*/  IMAD R10, R10, 0x8d4, RZ ;  /* 0x000008d40a0a7824 */ /* 0x000fe200078e02ff */
[----:B------:R-:W-:Y:S02]  /*0d00*/  SHF.R.U32.HI R8, RZ, 0x10, R8 ;  /* 0x00000010ff087819 */ /* 0x000fe40000011608 */
[----:B------:R-:W-:Y:S02]  /*0d10*/  SHF.R.U32.HI R9, RZ, 0x10, R9 ;  /* 0x00000010ff097819 */ /* 0x000fe40000011609 */
[----:B------:R-:W-:-:S02]  /*0d20*/  PRMT R8, R8, 0x9910, RZ ;  /* 0x0000991008087816 */ /* 0x000fc400000000ff */
[----:B------:R-:W-:Y:S02]  /*0d30*/  PRMT R9, R9, 0x9910, RZ ;  /* 0x0000991009097816 */ /* 0x000fe400000000ff */
[----:B------:R-:W-:Y:S01]  /*0d40*/  SHF.R.U32.HI R10, RZ, 0x10, R10 ;  /* 0x00000010ff0a7819 */ /* 0x000fe2000001160a */
[----:B------:R-:W-:-:S03]  /*0d50*/  IMAD R8, R8, 0x1d, RZ ;  /* 0x0000001d08087824 */ /* 0x000fc600078e02ff */
[----:B------:R-:W-:Y:S01]  /*0d60*/  PRMT R10, R10, 0x9910, RZ ;  /* 0x000099100a0a7816 */ /* 0x000fe200000000ff */
[----:B------:R-:W-:-:S04]  /*0d70*/  IMAD.MOV R8, RZ, RZ, -R8 ;  /* 0x000000ffff087224 */ /* 0x000fc800078e0a08 */
[----:B------:R-:W-:Y:S01]  /*0d80*/  IMAD R10, R10, 0x1d, RZ ;  /* 0x0000001d0a0a7824 */ /* 0x000fe200078e02ff */
[----:B------:R-:W-:-:S04]  /*0d90*/  PRMT R8, R8, 0x7710, RZ ;  /* 0x0000771008087816 */ /* 0x000fc800000000ff */
[----:B------:R-:W-:Y:S01]  /*0da0*/  IADD3 R13, PT, PT, R13, R8, RZ ;  /* 0x000000080d0d7210 */ /* 0x000fe20007ffe0ff */
[----:B------:R-:W-:Y:S01]  /*0db0*/  IMAD.MOV.U32 R8, RZ, RZ, R9 ;  /* 0x000000ffff087224 */ /* 0x000fe200078e0009 */
[----:B------:R-:W-:Y:S02]  /*0dc0*/  IADD3 R10, PT, PT, RZ, -R10, RZ ;  /* 0x8000000aff0a7210 */ /* 0x000fe40007ffe0ff */
[----:B------:R-:W-:Y:S01]  /*0dd0*/  PRMT R11, R13, 0x9910, RZ ;  /* 0x000099100d0b7816 */ /* 0x000fe200000000ff */
[----:B------:R-:W-:-:S04]  /*0de0*/  IMAD R9, R8, 0x1d, RZ ;  /* 0x0000001d08097824 */ /* 0x000fc800078e02ff */
[----:B------:R-:W-:Y:S02]  /*0df0*/  IMAD.MOV.U32 R8, RZ, RZ, R11 ;  /* 0x000000ffff087224 */ /* 0x000fe400078e000b */
[----:B------:R-:W-:-:S03]  /*0e00*/  IMAD.MOV R9, RZ, RZ, -R9 ;  /* 0x000000ffff097224 */ /* 0x000fc600078e0a09 */
[----:B------:R-:W-:Y:S02]  /*0e10*/  ISETP.NE.AND P1, PT, R8, RZ, PT ;  /* 0x000000ff0800720c */ /* 0x000fe40003f25270 */
[----:B------:R-:W-:Y:S02]  /*0e20*/  PRMT R8, R9, 0x7710, RZ ;  /* 0x0000771009087816 */ /* 0x000fe400000000ff */
[----:B------:R-:W-:-:S03]  /*0e30*/  PRMT R9, R10, 0x7710, RZ ;  /* 0x000077100a097816 */ /* 0x000fc600000000ff */
[----:B------:R-:W-:Y:S02]  /*0e40*/  IMAD.IADD R15, R15, 0x1, R8 ;  /* 0x000000010f0f7824 */ /* 0x000fe400078e0208 */
[----:B------:R-:W-:-:S03]  /*0e50*/  IMAD.IADD R14, R14, 0x1, R9 ;  /* 0x000000010e0e7824 */ /* 0x000fc600078e0209 */
[----:B------:R-:W-:Y:S01]  /*0e60*/  PRMT R9, R15, 0x9910, RZ ;  /* 0x000099100f097816 */ /* 0x000fe200000000ff */
[----:B------:R-:W0:Y:S01]  /*0e70*/  @P1 LDC.64 R10, c[0x0][0x380] ;  /* 0x0000e000ff0a1b82 */ /* 0x000e220000000a00 */
[----:B------:R-:W-:Y:S01]  /*0e80*/  @P1 LOP3.LUT R7, R7, 0xffff, RZ, 0xc0, !PT ;  /* 0x0000ffff07071812 */ /* 0x000fe200078ec0ff */
[----:B------:R-:W-:Y:S01]  /*0e90*/  @P1 IMAD R12, R2, 0x700, R3 ;  /* 0x00000700020c1824 */ /* 0x000fe200078e0203 */
[----:B------:R-:W-:Y:S02]  /*0ea0*/  PRMT R16, R14, 0x9910, RZ ;  /* 0x000099100e107816 */ /* 0x000fe400000000ff */
[----:B------:R-:W-:Y:S01]  /*0eb0*/  ISETP.NE.AND P2, PT, R9, RZ, PT ;  /* 0x000000ff0900720c */ /* 0x000fe20003f45270 */
[----:B------:R-:W-:Y:S01]  /*0ec0*/  @P1 IMAD R8, R7, 0x8d4, RZ ;  /* 0x000008d407081824 */ /* 0x000fe200078e02ff */
[----:B------:R-:W-:Y:S02]  /*0ed0*/  @P1 LOP3.LUT R7, R13, 0xffff, RZ, 0xc0, !PT ;  /* 0x0000ffff0d071812 */ /* 0x000fe400078ec0ff */
[----:B------:R-:W-:-:S02]  /*0ee0*/  MOV R9, R16 ;  /* 0x0000001000097202 */ /* 0x000fc40000000f00 */
[----:B------:R-:W-:Y:S01]  /*0ef0*/  @P1 SHF.R.U32.HI R8, RZ, 0x10, R8 ;  /* 0x00000010ff081819 */ /* 0x000fe20000011608 */
[----:B------:R-:W-:Y:S01]  /*0f00*/  @P1 IMAD R7, R12, 0x38, R7 ;  /* 0x000000380c071824 */ /* 0x000fe200078e0207 */
[----:B------:R-:W-:-:S03]  /*0f10*/  ISETP.NE.AND P3, PT, R9, RZ, PT ;  /* 0x000000ff0900720c */ /* 0x000fc60003f65270 */
[----:B------:R-:W-:Y:S02]  /*0f20*/  @P1 IMAD R7, R8, 0x310, R7 ;  /* 0x0000031008071824 */ /* 0x000fe400078e0207 */
[----:B------:R-:W-:Y:S01]  /*0f30*/  @P2 LOP3.LUT R16, R6, 0xffff, RZ, 0xc0, !PT ;  /* 0x0000ffff06102812 */ /* 0x000fe200078ec0ff */
[----:B------:R-:W1:Y:S01]  /*0f40*/  @P2 LDC.64 R8, c[0x0][0x380] ;  /* 0x0000e000ff082b82 */ /* 0x000e620000000a00 */
[----:B------:R-:W-:Y:S01]  /*0f50*/  @P1 VIADD R7, R7, 0xffffffff ;  /* 0xffffffff07071836 */ /* 0x000fe20000000000 */
[----:B------:R-:W-:Y:S01]  /*0f60*/  @P2 LOP3.LUT R12, R15, 0xffff, RZ, 0xc0, !PT ;  /* 0x0000ffff0f0c2812 */ /* 0x000fe200078ec0ff */
[----:B------:R-:W-:Y:S02]  /*0f70*/  @P2 IMAD R19, R2, 0x700, R3 ;  /* 0x0000070002132824 */ /* 0x000fe400078e0203 */
[----:B0-----:R-:W-:Y:S02]  /*0f80*/  @P1 IMAD.WIDE.U32 R10, R7, 0x4, R10 ;  /* 0x00000004070a1825 */ /* 0x001fe400078e000a */
[----:B------:R-:W-:Y:S01]  /*0f90*/  @P3 LOP3.LUT R20, R17, 0xffff, RZ, 0xc0, !PT ;  /* 0x0000ffff11143812 */ /* 0x000fe200078ec0ff */
[----:B------:R-:W0:Y:S01]  /*0fa0*/  @P3 LDC.64 R6, c[0x0][0x380] ;  /* 0x0000e000ff063b82 */ /* 0x000e220000000a00 */
[----:B------:R-:W-:Y:S01]  /*0fb0*/  @P3 LOP3.LUT R18, R14, 0xffff, RZ, 0xc0, !PT ;  /* 0x0000ffff0e123812 */ /* 0x000fe200078ec0ff */
[----:B------:R2:W3:Y:S01]  /*0fc0*/  @P1 LDG.E.CONSTANT R27, desc[UR4][R10.64] ;  /* 0x000000040a1b1981 */ /* 0x0004e2000c1e9900 */
[----:B------:R-:W-:-:S02]  /*0fd0*/  @P2 IMAD R16, R16, 0x8d4, RZ ;  /* 0x000008d410102824 */ /* 0x000fc400078e02ff */
[----:B------:R-:W-:Y:S02]  /*0fe0*/  @P3 IMAD R20, R20, 0x8d4, RZ ;  /* 0x000008d414143824 */ /* 0x000fe400078e02ff */
[----:B------:R-:W-:Y:S01]  /*0ff0*/  @P3 IMAD R25, R2, 0x700, R3 ;  /* 0x0000070002193824 */ /* 0x000fe200078e0203 */
[----:B------:R-:W-:Y:S01]  /*1000*/  @P2 SHF.R.U32.HI R16, RZ, 0x10, R16 ;  /* 0x00000010ff102819 */ /* 0x000fe20000011610 */
[----:B------:R-:W-:Y:S01]  /*1010*/  @P2 IMAD R19, R19, 0x38, R12 ;  /* 0x0000003813132824 */ /* 0x000fe200078e020c */
[----:B------:R-:W-:Y:S01]  /*1020*/  @P3 SHF.R.U32.HI R20, RZ, 0x10, R20 ;  /* 0x00000010ff143819 */ /* 0x000fe20000011614 */
[----:B------:R-:W-:Y:S02]  /*1030*/  @P3 IMAD R25, R25, 0x38, R18 ;  /* 0x0000003819193824 */ /* 0x000fe400078e0212 */
[----:B------:R-:W-:Y:S02]  /*1040*/  @P2 IMAD R19, R16, 0x310, R19 ;  /* 0x0000031010132824 */ /* 0x000fe400078e0213 */
[----:B------:R-:W-:Y:S01]  /*1050*/  @P3 IMAD R25, R20, 0x310, R25 ;  /* 0x0000031014193824 */ /* 0x000fe200078e0219 */
[----:B--2---:R-:W-:Y:S01]  /*1060*/  LOP3.LUT R10, R0, 0xffff, RZ, 0xc0, !PT ;  /* 0x0000ffff000a7812 */ /* 0x004fe200078ec0ff */
[----:B------:R-:W-:-:S03]  /*1070*/  @P2 VIADD R19, R19, 0xffffffff ;  /* 0xffffffff13132836 */ /* 0x000fc60000000000 */
[----:B------:R-:W-:Y:S01]  /*1080*/  @P3 IADD3 R25, PT, PT, R25, -0x1, RZ ;  /* 0xffffffff19193810 */ /* 0x000fe20007ffe0ff */
[----:B-1----:R-:W-:-:S04]  /*1090*/  @P2 IMAD.WIDE.U32 R8, R19, 0x4, R8 ;  /* 0x0000000413082825 */ /* 0x002fc800078e0008 */
[----:B0-----:R-:W-:-:S04]  /*10a0*/  @P3 IMAD.WIDE.U32 R18, R25, 0x4, R6 ;  /* 0x0000000419123825 */ /* 0x001fc800078e0006 */
[----:B------:R-:W-:Y:S01]  /*10b0*/  IMAD R6, R10, 0x2493, RZ ;  /* 0x000024930a067824 */ /* 0x000fe200078e02ff */
[----:B------:R-:W2:Y:S04]  /*10c0*/  @P3 LDG.E.CONSTANT R26, desc[UR4][R18.64] ;  /* 0x00000004121a3981 */ /* 0x000ea8000c1e9900 */
[----:B------:R-:W-:-:S04]  /*10d0*/  SHF.R.U32.HI R6, RZ, 0x10, R6 ;  /* 0x00000010ff067819 */ /* 0x000fc80000011606 */
[----:B------:R-:W-:-:S05]  /*10e0*/  PRMT R7, R6, 0x9910, RZ ;  /* 0x0000991006077816 */ /* 0x000fca00000000ff */
[----:B------:R-:W-:-:S04]  /*10f0*/  IMAD R7, R7, 0x7, RZ ;  /* 0x0000000707077824 */ /* 0x000fc800078e02ff */
[----:B------:R-:W-:-:S05]  /*1100*/  IMAD.MOV R7, RZ, RZ, -R7 ;  /* 0x000000ffff077224 */ /* 0x000fca00078e0a07 */
[----:B------:R-:W-:Y:S01]  /*1110*/  PRMT R7, R7, 0x7710, RZ ;  /* 0x0000771007077816 */ /* 0x000fe200000000ff */
[----:B------:R-:W-:-:S03]  /*1120*/  IMAD.MOV.U32 R29, RZ, RZ, RZ ;  /* 0x000000ffff1d7224 */ /* 0x000fc600078e00ff */
[----:B------:R-:W-:-:S03]  /*1130*/  IADD3 R7, PT, PT, R7, R0, RZ ;  /* 0x0000000007077210 */ /* 0x000fc60007ffe0ff */
[----:B------:R0:W4:Y:S01]  /*1140*/  @P2 LDG.E.CONSTANT R29, desc[UR4][R8.64] ;  /* 0x00000004081d2981 */ /* 0x000122000c1e9900 */
[----:B------:R-:W-:Y:S01]  /*1150*/  LOP3.LUT R7, R7, 0xffff, RZ, 0xc0, !PT ;  /* 0x0000ffff07077812 */ /* 0x000fe200078ec0ff */
[----:B------:R-:W-:-:S05]  /*1160*/  IMAD R20, R6, 0xc, R23 ;  /* 0x0000000c06147824 */ /* 0x000fca00078e0217 */
[----:B------:R-:W-:Y:S01]  /*1170*/  LDS R16, [R20+0x4] ;  /* 0x0000040014107984 */ /* 0x000fe20000000800 */
[----:B0-----:R-:W-:-:S03]  /*1180*/  IMAD.SHL.U32 R9, R7, 0x2, RZ ;  /* 0x0000000207097824 */ /* 0x001fc600078e00ff */
[----:B------:R-:W-:Y:S01]  /*1190*/  LDS R22, [R20+0x8] ;  /* 0x0000080014167984 */ /* 0x000fe20000000800 */
[----:B------:R-:W-:-:S04]  /*11a0*/  IMAD R8, R6, 0x1d, R9 ;  /* 0x0000001d06087824 */ /* 0x000fc800078e0209 */
[----:B------:R-:W-:Y:S02]  /*11b0*/  IMAD R21, R8, 0x4, R21 ;  /* 0x0000000408157824 */ /* 0x000fe400078e0215 */
[----:B------:R-:W-:Y:S04]  /*11c0*/  LDS R8, [R20] ;  /* 0x0000000014087984 */ /* 0x000fe80000000800 */
[----:B------:R-:W0:Y:S04]  /*11d0*/  LDS R9, [R21] ;  /* 0x0000000015097984 */ /* 0x000e280000000800 */
[----:B------:R-:W1:Y:S04]  /*11e0*/  LDS R25, [R21+0x4] ;  /* 0x0000040015197984 */ /* 0x000e680000000800 */
[----:B------:R-:W5:Y:S01]  /*11f0*/  LDS R23, [R21+0x38] ;  /* 0x0000380015177984 */ /* 0x000f620000000800 */
[----:B------:R-:W-:-:S03]  /*1200*/  IMAD R11, R10, 0x8d4, RZ ;  /* 0x000008d40a0b7824 */ /* 0x000fc600078e02ff */
[----:B------:R-:W-:Y:S02]  /*1210*/  LDS R24, [R21+0x8] ;  /* 0x0000080015187984 */ /* 0x000fe40000000800 */
[----:B------:R-:W-:Y:S02]  /*1220*/  SHF.R.U32.HI R11, RZ, 0x10, R11 ;  /* 0x00000010ff0b7819 */ /* 0x000fe4000001160b */
[----:B------:R-:W-:Y:S02]  /*1230*/  LDS R19, [R21+0x40] ;  /* 0x0000400015137984 */ /* 0x000fe40000000800 */
[----:B------:R-:W-:-:S05]  /*1240*/  PRMT R11, R11, 0x9910, RZ ;  /* 0x000099100b0b7816 */ /* 0x000fca00000000ff */
[----:B------:R-:W-:-:S05]  /*1250*/  IMAD R12, R11, 0x1d, RZ ;  /* 0x0000001d0b0c7824 */ /* 0x000fca00078e02ff */
[----:B------:R-:W-:Y:S01]  /*1260*/  IADD3 R18, PT, PT, RZ, -R12, RZ ;  /* 0x8000000cff127210 */ /* 0x000fe20007ffe0ff */
[----:B0-----:R-:W-:-:S03]  /*1270*/  FFMA R12, R9, R8, RZ ;  /* 0x00000008090c7223 */ /* 0x001fc600000000ff */
[----:B------:R-:W-:Y:S02]  /*1280*/  PRMT R9, R18, 0x7710, RZ ;  /* 0x0000771012097816 */ /* 0x000fe400000000ff */
[----:B------:R-:W0:Y:S01]  /*1290*/  LDS R18, [R21+0x3c] ;  /* 0x00003c0015127984 */ /* 0x000e220000000800 */
[----:B-1----:R-:W-:Y:S02]  /*12a0*/  FFMA R25, R25, R16, R12 ;  /* 0x0000001019197223 */ /* 0x002fe4000000000c */
[----:B------:R-:W-:Y:S01]  /*12b0*/  IMAD.IADD R12, R9, 0x1, R0 ;  /* 0x00000001090c7824 */ /* 0x000fe200078e0200 */
[----:B------:R-:W-:Y:S01]  /*12c0*/  BAR.SYNC.DEFER_BLOCKING 0x0 ;  /* 0x0000000000007b1d */ /* 0x000fe20000010000 */
[----:B-----5:R-:W-:-:S03]  /*12d0*/  FFMA R23, R8, R23, RZ ;  /* 0x0000001708177223 */ /* 0x020fc600000000ff */
[----:B------:R-:W-:-:S04]  /*12e0*/  PRMT R8, R12, 0x9910, RZ ;  /* 0x000099100c087816 */ /* 0x000fc800000000ff */
[----:B------:R-:W-:-:S13]  /*12f0*/  ISETP.NE.AND P4, PT, R8, RZ, PT ;  /* 0x000000ff0800720c */ /* 0x000fda0003f85270 */
[----:B------:R-:W-:Y:S02]  /*1300*/  @P4 IMAD R8, R11, 0x310, RZ ;  /* 0x000003100b084824 */ /* 0x000fe400078e02ff */
[----:B------:R-:W-:-:S03]  /*1310*/  @P4 IMAD R28, R2, 0x700, R3 ;  /* 0x00000700021c4824 */ /* 0x000fc600078e0203 */
[----:B------:R-:W-:Y:S01]  /*1320*/  @P4 LOP3.LUT R9, R8, 0xffff, RZ, 0xc0, !PT ;  /* 0x0000ffff08094812 */ /* 0x000fe200078ec0ff */
[----:B------:R-:W-:Y:S01]  /*1330*/  @P4 IMAD R28, R28, 0x38, RZ ;  /* 0x000000381c1c4824 */ /* 0x000fe200078e02ff */
[----:B------:R-:W-:Y:S01]  /*1340*/  @P4 LOP3.LUT R8, R12, 0xffff, RZ, 0xc0, !PT ;  /* 0x0000ffff0c084812 */ /* 0x000fe200078ec0ff */
[----:B---3--:R1:W-:Y:S03]  /*1350*/  STS [R4+0xe00], R27 ;  /* 0x000e001b04007388 */ /* 0x0083e60000000800 */
[----:B-1----:R-:W-:Y:S02]  /*1360*/  @P4 IADD3 R27, PT, PT, R9, R28, R8 ;  /* 0x0000001c091b4210 */ /* 0x002fe40007ffe008 */
[----:B------:R-:W1:Y:S03]  /*1370*/  @P4 LDC.64 R8, c[0x0][0x380] ;  /* 0x0000e000ff084b82 */ /* 0x000e660000000a00 */
[----:B------:R-:W-:-:S04]  /*1380*/  @P4 VIADD R27, R27, 0xffffffff ;  /* 0xffffffff1b1b4836 */ /* 0x000fc80000000000 */
[----:B-1----:R-:W-:-:S04]  /*1390*/  @P4 IMAD.WIDE.U32 R8, R27, 0x4, R8 ;  /* 0x000000041b084825 */ /* 0x002fc800078e0008 */
[----:B------:R-:W-:-:S06]  /*13a0*/  HFMA2 R27, -RZ, RZ, 0, 0 ;  /* 0x00000000ff1b7431 */ /* 0x000fcc00000001ff */
[----:B------:R-:W3:Y:S04]  /*13b0*/  @P4 LDG.E.CONSTANT R27, desc[UR4][R8.64] ;  /* 0x00000004081b4981 */ /* 0x000ee8000c1e9900 */
[----:B--2---:R1:W-:Y:S04]  /*13c0*/  STS [R4+0x2a00], R26 ;  /* 0x002a001a04007388 */ /* 0x0043e80000000800 */
[----:B----4-:R1:W-:Y:S01]  /*13d0*/  STS [R4+0x1c00], R29 ;  /* 0x001c001d04007388 */ /* 0x0103e20000000800 */
[----:B0-----:R-:W-:Y:S01]  /*13e0*/  FFMA R23, R16, R18, R23 ;  /* 0x0000001210177223 */ /* 0x001fe20000000017 */
[----:B------:R-:W-:Y:S01]  /*13f0*/  BSSY.RECONVERGENT B1, `(.L_x_15) ;  /* 0x0000026000017945 */ /* 0x000fe20003800200 */
[----:B------:R-:W-:-:S02]  /*1400*/  FFMA R24, R24, R22, R25 ;  /* 0x0000001618187223 */ /* 0x000fc40000000019 */
[----:B------:R-:W-:Y:S01]  /*1410*/  FFMA R22, R22, R19, R23 ;  /* 0x0000001316167223 */ /* 0x000fe20000000017 */
[----:B---3--:R1:W-:Y:S01]  /*1420*/  STS [R4], R27 ;  /* 0x0000001b04007388 */ /* 0x0083e20000000800 */
[----:B------:R-:W-:Y:S05]  /*1430*/  @P5 BRA `(.L_x_16) ;  /* 0x0000000000845947 */ /* 0x000fea0003800000 */
        /* <DEDUP_REMOVED lines=15> */
[----:B------:R-:W-:Y:S01]  /*1530*/  IMAD.IADD R16, R8, 0x1, R9 ;  /* 0x0000000108107824 */ /* 0x000fe200078e0209 */
[----:B------:R-:W-:-:S04]  /*1540*/  MOV R9, RZ ;  /* 0x000000ff00097202 */ /* 0x000fc80000000f00 */
        /* <DEDUP_REMOVED lines=10> */
[----:B------:R-:W-:-:S04]  /*15f0*/  IMAD R19, R18, 0x310, R19 ;  /* 0x0000031012137824 */ /* 0x000fc800078e0213 */
[----:B------:R-:W-:-:S04]  /*1600*/  VIADD R19, R19, 0xffffffff ;  /* 0xffffffff13137836 */ /* 0x000fc80000000000 */
[----:B0-----:R-:W-:-:S06]  /*1610*/  IMAD.WIDE.U32 R8, R19, 0x4, R8 ;  /* 0x0000000413087825 */ /* 0x001fcc00078e0008 */
[----:B------:R0:W5:Y:S02]  /*1620*/  LDG.E.CONSTANT R9, desc[UR4][R8.64] ;  /* 0x0000000408097981 */ /* 0x000164000c1e9900 */
.L_x_18:
[----:B------:R-:W-:Y:S05]  /*1630*/  BSYNC.RECONVERGENT B2 ;  /* 0x0000000000027941 */ /* 0x000fea0003800200 */
.L_x_17:
[----:B-----5:R2:W-:Y:S02]  /*1640*/  STS [R4+0x3800], R9 ;  /* 0x0038000904007388 */ /* 0x0205e40000000800 */
.L_x_16:
[----:B------:R-:W-:Y:S05]  /*1650*/  BSYNC.RECONVERGENT B1 ;  /* 0x0000000000017941 */ /* 0x000fea0003800200 */
.L_x_15:
[----:B------:R-:W-:Y:S01]  /*1660*/  @P4 IMAD R11, R11, 0x310, RZ ;  /* 0x000003100b0b4824 */ /* 0x000fe200078e02ff */
[----:B------:R-:W-:Y:S01]  /*1670*/  @P4 LOP3.LUT R12, R12, 0xffff, RZ, 0xc0, !PT ;  /* 0x0000ffff0c0c4812 */ /* 0x000fe200078ec0ff */
[--C-:B0-----:R-:W-:Y:S01]  /*1680*/  @P4 IMAD R8, R2, 0x700, R3.reuse ;  /* 0x0000070002084824 */ /* 0x101fe200078e0203 */
[----:B------:R-:W-:Y:S01]  /*1690*/  IADD3 R25, PT, PT, R0, 0x380, RZ ;  /* 0x0000038000197810 */ /* 0x000fe20007ffe0ff */
[----:B------:R-:W-:Y:S01]  /*16a0*/  IMAD R10, R10, 0x5556, RZ ;  /* 0x000055560a0a7824 */ /* 0x000fe200078e02ff */
[----:B------:R-:W-:Y:S01]  /*16b0*/  @P4 LOP3.LUT R11, R11, 0xffff, RZ, 0xc0, !PT ;  /* 0x0000ffff0b0b4812 */ /* 0x000fe200078ec0ff */
[----:B------:R-:W-:Y:S01]  /*16c0*/  @P4 IMAD R8, R8, 0x38, RZ ;  /* 0x0000003808084824 */ /* 0x000fe200078e02ff */
[----:B------:R-:W0:Y:S01]  /*16d0*/  LDCU.64 UR6, c[0x0][0x388] ;  /* 0x00007100ff0677ac */ /* 0x000e220008000a00 */
[----:B------:R-:W-:Y:S01]  /*16e0*/  @P1 IMAD R23, R2, 0x700, R3 ;  /* 0x0000070002171824 */ /* 0x000fe200078e0203 */
[----:B------:R-:W-:Y:S02]  /*16f0*/  SHF.R.U32.HI R10, RZ, 0x10, R10 ;  /* 0x00000010ff0a7819 */ /* 0x000fe4000001160a */
[----:B------:R-:W-:Y:S01]  /*1700*/  @P4 IADD3 R19, P5, P6, R11, R8, R12 ;  /* 0x000000080b134210 */ /* 0x000fe20007ebe00c */
[----:B-1----:R-:W-:Y:S01]  /*1710*/  @P1 IMAD R27, R23, 0x38, RZ ;  /* 0x00000038171b1824 */ /* 0x002fe200078e02ff */
[----:B--2---:R-:W1:Y:S01]  /*1720*/  @P4 LDC.64 R8, c[0x0][0x380] ;  /* 0x0000e000ff084b82 */ /* 0x004e620000000a00 */
[----:B------:R-:W-:-:S02]  /*1730*/  PRMT R16, R10, 0x9910, RZ ;  /* 0x000099100a107816 */ /* 0x000fc400000000ff */
[----:B------:R-:W-:Y:S02]  /*1740*/  @P4 IADD3.X R18, PT, PT, RZ, RZ, RZ, P5, P6 ;  /* 0x000000ffff124210 */ /* 0x000fe40002fec4ff */
[----:B------:R-:W-:-:S03]  /*1750*/  @P1 LOP3.LUT R23, R25, 0xffff, RZ, 0xc0, !PT ;  /* 0x0000ffff19171812 */ /* 0x000fc600078ec0ff */
[----:B------:R-:W2:Y:S02]  /*1760*/  @P1 LDC.64 R10, c[0x0][0x380] ;  /* 0x0000e000ff0a1b82 */ /* 0x000ea40000000a00 */
[----:B------:R-:W-:-:S05]  /*1770*/  @P1 IMAD R23, R23, 0x8d4, RZ ;  /* 0x000008d417171824 */ /* 0x000fca00078e02ff */
[----:B------:R-:W-:Y:S02]  /*1780*/  @P1 SHF.R.U32.HI R23, RZ, 0x10, R23 ;  /* 0x00000010ff171819 */ /* 0x000fe40000011617 */
[----:B-1----:R-:W-:Y:S02]  /*1790*/  @P4 LEA R12, P5, R19, R8, 0x2 ;  /* 0x00000008130c4211 */ /* 0x002fe400078a10ff */
[----:B------:R-:W-:Y:S02]  /*17a0*/  @P1 LOP3.LUT R8, R13, 0xffff, RZ, 0xc0, !PT ;  /* 0x0000ffff0d081812 */ /* 0x000fe400078ec0ff */
[----:B------:R-:W-:Y:S01]  /*17b0*/  @P4 LEA.HI.X R13, R19, R9, R18, 0x2, P5 ;  /* 0x00000009130d4211 */ /* 0x000fe200028f1412 */
[----:B------:R-:W-:Y:S01]  /*17c0*/  IMAD R9, R16, 0x3, RZ ;  /* 0x0000000310097824 */ /* 0x000fe200078e02ff */
[----:B------:R-:W-:Y:S01]  /*17d0*/  @P1 IADD3 R8, P5, PT, R27, R8, RZ ;  /* 0x000000081b081210 */ /* 0x000fe20007fbe0ff */
[----:B------:R-:W-:Y:S02]  /*17e0*/  IMAD R18, R2, 0x480, RZ ;  /* 0x0000048002127824 */ /* 0x000fe400078e02ff */
[----:B------:R-:W-:-:S02]  /*17f0*/  IMAD.MOV R19, RZ, RZ, -R9 ;  /* 0x000000ffff137224 */ /* 0x000fc400078e0a09 */
[----:B------:R-:W-:Y:S02]  /*1800*/  @P1 IMAD.X R9, RZ, RZ, RZ, P5 ;  /* 0x000000ffff091224 */ /* 0x000fe400028e06ff */
[----:B------:R-:W-:Y:S01]  /*1810*/  IMAD R16, R16, 0x9, RZ ;  /* 0x0000000910107824 */ /* 0x000fe200078e02ff */
[----:B------:R-:W-:Y:S01]  /*1820*/  PRMT R19, R19, 0x7710, RZ ;  /* 0x0000771013137816 */ /* 0x000fe200000000ff */
[----:B------:R-:W-:-:S03]  /*1830*/  @P1 IMAD.WIDE.U32 R8, R23, 0x310, R8 ;  /* 0x0000031017081825 */ /* 0x000fc600078e0008 */
[----:B------:R-:W-:Y:S01]  /*1840*/  IADD3 R19, PT, PT, R19, R0, RZ ;  /* 0x0000000013137210 */ /* 0x000fe20007ffe0ff */
[----:B------:R-:W-:Y:S01]  /*1850*/  IMAD.MOV.U32 R23, RZ, RZ, RZ ;  /* 0x000000ffff177224 */ /* 0x000fe200078e00ff */
[----:B--2---:R-:W-:Y:S02]  /*1860*/  @P1 LEA R10, P5, R8, R10, 0x2 ;  /* 0x0000000a080a1211 */ /* 0x004fe400078a10ff */
[----:B------:R-:W-:Y:S02]  /*1870*/  LOP3.LUT R19, R18, 0xffff, R19, 0xf8, !PT ;  /* 0x0000ffff12137812 */ /* 0x000fe400078ef813 */
[----:B------:R-:W-:Y:S01]  /*1880*/  LOP3.LUT R16, R16, 0xffff, RZ, 0xc0, !PT ;  /* 0x0000ffff10107812 */ /* 0x000fe200078ec0ff */
[----:B------:R1:W2:Y:S01]  /*1890*/  @P4 LDG.E.CONSTANT R23, desc[UR4][R12.64+0x6c] ;  /* 0x00006c040c174981 */ /* 0x0002a2000c1e9900 */
[----:B------:R-:W-:Y:S01]  /*18a0*/  @P1 LEA.HI.X R11, R8, R11, R9, 0x2, P5 ;  /* 0x0000000b080b1211 */ /* 0x000fe200028f1409 */
[--C-:B------:R-:W-:Y:S01]  /*18b0*/  @P2 IMAD R8, R2, 0x700, R3.reuse ;  /* 0x0000070002082824 */ /* 0x100fe200078e0203 */
[----:B------:R-:W-:Y:S01]  /*18c0*/  IADD3 R18, P4, PT, R16, R19, RZ ;  /* 0x0000001310127210 */ /* 0x000fe20007f9e0ff */
[----:B------:R-:W-:Y:S01]  /*18d0*/  @P3 IMAD R9, R2, 0x700, R3 ;  /* 0x0000070002093824 */ /* 0x000fe200078e0203 */
[----:B------:R-:W-:Y:S01]  /*18e0*/  @P2 LOP3.LUT R15, R15, 0xffff, RZ, 0xc0, !PT ;  /* 0x0000ffff0f0f2812 */ /* 0x000fe200078ec0ff */
[----:B------:R-:W-:Y:S01]  /*18f0*/  @P2 IMAD R16, R8, 0x38, RZ ;  /* 0x0000003808102824 */ /* 0x000fe200078e02ff */
[----:B0-----:R-:W-:Y:S01]  /*1900*/  LEA R8, P5, R18, UR6, 0x2 ;  /* 0x0000000612087c11 */ /* 0x001fe2000f8a10ff */
[----:B------:R-:W-:Y:S01]  /*1910*/  @P3 IMAD R25, R9, 0x38, RZ ;  /* 0x0000003809193824 */ /* 0x000fe200078e02ff */
[----:B------:R-:W-:Y:S01]  /*1920*/  IADD3.X R9, PT, PT, RZ, RZ, RZ, P4, !PT ;  /* 0x000000ffff097210 */ /* 0x000fe200027fe4ff */
[----:B------:R-:W-:Y:S01]  /*1930*/  VIADD R19, R0, 0x700 ;  /* 0x0000070000137836 */ /* 0x000fe20000000000 */
[----:B------:R-:W-:Y:S01]  /*1940*/  @P3 LOP3.LUT R14, R14, 0xffff, RZ, 0xc0, !PT ;  /* 0x0000ffff0e0e3812 */ /* 0x000fe200078ec0ff */
[----:B-1----:R-:W0:Y:S01]  /*1950*/  @P2 LDC.64 R12, c[0x0][0x380] ;  /* 0x0000e000ff0c2b82 */ /* 0x002e220000000a00 */
[----:B------:R-:W-:-:S02]  /*1960*/  LEA.HI.X R9, R18, UR7, R9, 0x2, P5 ;  /* 0x0000000712097c11 */ /* 0x000fc4000a8f1409 */
[----:B------:R-:W-:Y:S02]  /*1970*/  @P2 IADD3 R16, P4, PT, R16, R15, RZ ;  /* 0x0000000f10102210 */ /* 0x000fe40007f9e0ff */
[----:B------:R-:W-:Y:S01]  /*1980*/  @P2 LOP3.LUT R19, R19, 0xffff, RZ, 0xc0, !PT ;  /* 0x0000ffff13132812 */ /* 0x000fe200078ec0ff */
[----:B------:R-:W3:Y:S01]  /*1990*/  @P0 LDG.E.CONSTANT R26, desc[UR4][R8.64+0xc] ;  /* 0x00000c04081a0981 */ /* 0x000ee2000c1e9900 */
[----:B------:R-:W-:Y:S02]  /*19a0*/  @P3 IADD3 R18, P5, PT, R25, R14, RZ ;  /* 0x0000000e19123210 */ /* 0x000fe40007fbe0ff */
[----:B------:R-:W1:Y:S01]  /*19b0*/  @P3 LDC.64 R14, c[0x0][0x380] ;  /* 0x0000e000ff0e3b82 */ /* 0x000e620000000a00 */
[----:B------:R-:W-:Y:S01]  /*19c0*/  @P2 IMAD R19, R19, 0x8d4, RZ ;  /* 0x000008d413132824 */ /* 0x000fe200078e02ff */
[----:B------:R-:W-:Y:S01]  /*19d0*/  @P3 LOP3.LUT R25, R17, 0xffff, RZ, 0xc0, !PT ;  /* 0x0000ffff11193812 */ /* 0x000fe200078ec0ff */
[----:B------:R-:W-:-:S03]  /*19e0*/  @P2 IMAD.X R17, RZ, RZ, RZ, P4 ;  /* 0x000000ffff112224 */ /* 0x000fc600020e06ff */
[----:B------:R-:W-:Y:S01]  /*19f0*/  @P2 SHF.R.U32.HI R19, RZ, 0x10, R19 ;  /* 0x00000010ff132819 */ /* 0x000fe20000011613 */
[----:B------:R-:W-:-:S04]  /*1a00*/  @P3 IMAD R25, R25, 0x8d4, RZ ;  /* 0x000008d419193824 */ /* 0x000fc800078e02ff */
[----:B------:R-:W-:Y:S01]  /*1a10*/  @P2 IMAD.WIDE.U32 R16, R19, 0x310, R16 ;  /* 0x0000031013102825 */ /* 0x000fe200078e0010 */
[----:B------:R-:W-:-:S03]  /*1a20*/  @P3 SHF.R.U32.HI R25, RZ, 0x10, R25 ;  /* 0x00000010ff193819 */ /* 0x000fc60000011619 */
[----:B------:R-:W-:Y:S02]  /*1a30*/  @P3 IMAD.X R19, RZ, RZ, RZ, P5 ;  /* 0x000000ffff133224 */ /* 0x000fe400028e06ff */
[----:B------:R-:W-:Y:S01]  /*1a40*/  @P3 IMAD.WIDE.U32 R18, R25, 0x310, R18 ;  /* 0x0000031019123825 */ /* 0x000fe200078e0012 */
[----:B0-----:R-:W-:Y:S02]  /*1a50*/  @P2 LEA R12, P4, R16, R12, 0x2 ;  /* 0x0000000c100c2211 */ /* 0x001fe400078810ff */
[----:B-1----:R-:W-:Y:S01]  /*1a60*/  @P3 LEA R14, P5, R18, R14, 0x2 ;  /* 0x0000000e120e3211 */ /* 0x002fe200078a10ff */
[----:B------:R-:W-:Y:S01]  /*1a70*/  IMAD.MOV.U32 R25, RZ, RZ, RZ ;  /* 0x000000ffff197224 */ /* 0x000fe200078e00ff */
[----:B------:R-:W-:Y:S02]  /*1a80*/  @P2 LEA.HI.X R13, R16, R13, R17, 0x2, P4 ;  /* 0x0000000d100d2211 */ /* 0x000fe400020f1411 */
[----:B------:R-:W-:Y:S01]  /*1a90*/  @P3 LEA.HI.X R15, R18, R15, R19, 0x2, P5 ;  /* 0x0000000f120f3211 */ /* 0x000fe200028f1413 */
[----:B------:R-:W-:Y:S01]  /*1aa0*/  IMAD.MOV.U32 R19, RZ, RZ, RZ ;  /* 0x000000ffff137224 */ /* 0x000fe200078e00ff */
[----:B------:R-:W-:-:S03]  /*1ab0*/  MOV R17, RZ ;  /* 0x000000ff00117202 */ /* 0x000fc60000000f00 */
[----:B------:R-:W4:Y:S04]  /*1ac0*/  @P3 LDG.E.CONSTANT R25, desc[UR4][R14.64+0x6c] ;  /* 0x00006c040e193981 */ /* 0x000f28000c1e9900 */
[----:B------:R-:W5:Y:S04]  /*1ad0*/  @P1 LDG.E.CONSTANT R17, desc[UR4][R10.64+0x6c] ;  /* 0x00006c040a111981 */ /* 0x000f68000c1e9900 */
[----:B------:R0:W4:Y:S01]  /*1ae0*/  @P2 LDG.E.CONSTANT R19, desc[UR4][R12.64+0x6c] ;  /* 0x00006c040c132981 */ /* 0x000122000c1e9900 */
[----:B------:R-:W-:Y:S01]  /*1af0*/  ISETP.GT.U32.AND P6, PT, R0, 0x7f, PT ;  /* 0x0000007f0000780c */ /* 0x000fe20003fc4070 */
[----:B------:R-:W-:Y:S02]  /*1b00*/  BSSY.RECONVERGENT B1, `(.L_x_19) ;  /* 0x000003b000017945 */ /* 0x000fe40003800200 */
[----:B---3--:R-:W-:Y:S01]  /*1b10*/  @P0 STS [R5], R26 ;  /* 0x0000001a05000388 */ /* 0x008fe20000000800 */
[----:B------:R-:W-:Y:S06]  /*1b20*/  BAR.SYNC.DEFER_BLOCKING 0x0 ;  /* 0x0000000000007b1d */ /* 0x000fec0000010000 */
[----:B------:R-:W-:Y:S04]  /*1b30*/  LDS R29, [R21] ;  /* 0x00000000151d7984 */ /* 0x000fe80000000800 */
[----:B------:R-:W1:Y:S04]  /*1b40*/  LDS R16, [R20] ;  /* 0x0000000014107984 */ /* 0x000e680000000800 */
[----:B------:R-:W3:Y:S04]  /*1b50*/  LDS R18, [R21+0x38] ;  /* 0x0000380015127984 */ /* 0x000ee80000000800 */
[----:B------:R-:W-:Y:S04]  /*1b60*/  LDS R28, [R21+0x4] ;  /* 0x00000400151c7984 */ /* 0x000fe80000000800 */
[----:B0-----:R-:W0:Y:S04]  /*1b70*/  LDS R13, [R20+0x4] ;  /* 0x00000400140d7984 */ /* 0x001e280000000800 */
[----:B------:R-:W0:Y:S04]  /*1b80*/  LDS R12, [R21+0x3c] ;  /* 0x00003c00150c7984 */ /* 0x000e280000000800 */
[----:B------:R-:W-:Y:S04]  /*1b90*/  LDS R27, [R21+0x8] ;  /* 0x00000800151b7984 */ /* 0x000fe80000000800 */
[----:B------:R-:W0:Y:S04]  /*1ba0*/  LDS R10, [R20+0x8] ;  /* 0x00000800140a7984 */ /* 0x000e280000000800 */
[----:B------:R-:W0:Y:S01]  /*1bb0*/  LDS R11, [R21+0x40] ;  /* 0x00004000150b7984 */ /* 0x000e220000000800 */
[----:B------:R-:W-:Y:S01]  /*1bc0*/  BAR.SYNC.DEFER_BLOCKING 0x0 ;  /* 0x0000000000007b1d */ /* 0x000fe20000010000 */
[----:B-1----:R-:W-:Y:S01]  /*1bd0*/  FFMA R24, R29, R16, R24 ;  /* 0x000000101d187223 */ /* 0x002fe20000000018 */
[----:B---3--:R-:W-:-:S04]  /*1be0*/  FFMA R18, R16, R18, R22 ;  /* 0x0000001210127223 */ /* 0x008fc80000000016 */
[----:B--2---:R1:W-:Y:S04]  /*1bf0*/  STS [R4], R23 ;  /* 0x0000001704007388 */ /* 0x0043e80000000800 */
[----:B-----5:R1:W-:Y:S04]  /*1c00*/  STS [R4+0xe00], R17 ;  /* 0x000e001104007388 */ /* 0x0203e80000000800 */
[----:B----4-:R1:W-:Y:S04]  /*1c10*/  STS [R4+0x1c00], R19 ;  /* 0x001c001304007388 */ /* 0x0103e80000000800 */
[----:B------:R1:W-:Y:S01]  /*1c20*/  STS [R4+0x2a00], R25 ;  /* 0x002a001904007388 */ /* 0x0003e20000000800 */
[----:B0-----:R-:W-:Y:S01]  /*1c30*/  FFMA R24, R28, R13, R24 ;  /* 0x0000000d1c187223 */ /* 0x001fe20000000018 */
[----:B------:R-:W-:-:S03]  /*1c40*/  FFMA R13, R13, R12, R18 ;  /* 0x0000000c0d0d7223 */ /* 0x000fc60000000012 */
[----:B------:R-:W-:Y:S01]  /*1c50*/  FFMA R27, R27, R10, R24 ;  /* 0x0000000a1b1b7223 */ /* 0x000fe20000000018 */
[----:B------:R-:W-:Y:S01]  /*1c60*/  FFMA R11, R10, R11, R13 ;  /* 0x0000000b0a0b7223 */ /* 0x000fe2000000000d */
[----:B------:R-:W-:Y:S06]  /*1c70*/  @P6 BRA `(.L_x_20) ;  /* 0x00000000008c6947 */ /* 0x000fec0003800000 */
[----:B------:R-:W-:Y:S01]  /*1c80*/  IADD3 R10, PT, PT, R0, 0x11, RZ ;  /* 0x00000011000a7810 */ /* 0x000fe20007ffe0ff */
[----:B------:R-:W-:Y:S01]  /*1c90*/  BSSY.RECONVERGENT B2, `(.L_x_21) ;  /* 0x0000020000027945 */ /* 0x000fe20003800200 */
[----:B------:R-:W-:Y:S02]  /*1ca0*/  IMAD.MOV.U32 R15, RZ, RZ, RZ ;  /* 0x000000ffff0f7224 */ /* 0x000fe400078e00ff */
[----:B------:R-:W-:-:S05]  /*1cb0*/  LOP3.LUT R12, R10, 0xff, RZ, 0xc0, !PT ;  /* 0x000000ff0a0c7812 */ /* 0x000fca00078ec0ff */
[----:B------:R-:W-:-:S05]  /*1cc0*/  IMAD R12, R12, 0x1b, RZ ;  /* 0x0000001b0c0c7824 */ /* 0x000fca00078e02ff */
[----:B------:R-:W-:-:S05]  /*1cd0*/  SHF.R.U32.HI R12, RZ, 0x8, R12 ;  /* 0x00000008ff0c7819 */ /* 0x000fca000001160c */
[----:B------:R-:W-:-:S05]  /*1ce0*/  IMAD.MOV R13, RZ, RZ, -R12 ;  /* 0x000000ffff0d7224 */ /* 0x000fca00078e0a0c */
[----:B------:R-:W-:-:S05]  /*1cf0*/  PRMT R13, R13, 0x7710, RZ ;  /* 0x000077100d0d7816 */ /* 0x000fca00000000ff */
[----:B------:R-:W-:-:S05]  /*1d00*/  IMAD.IADD R13, R10, 0x1, R13 ;  /* 0x000000010a0d7824 */ /* 0x000fca00078e020d */
[----:B------:R-:W-:-:S04]  /*1d10*/  LOP3.LUT R13, R13, 0xfe, RZ, 0xc0, !PT ;  /* 0x000000fe0d0d7812 */ /* 0x000fc800078ec0ff */
[----:B------:R-:W-:-:S04]  /*1d20*/  LEA.HI R13, R13, R12, RZ, 0x1f ;  /* 0x0000000c0d0d7211 */ /* 0x000fc800078ff8ff */
[----:B------:R-:W-:-:S04]  /*1d30*/  SHF.R.U32.HI R13, RZ, 0x4, R13 ;  /* 0x00000004ff0d7819 */ /* 0x000fc8000001160d */
[----:B------:R-:W-:-:S05]  /*1d40*/  PRMT R12, R13, 0x9910, RZ ;  /* 0x000099100d0c7816 */ /* 0x000fca00000000ff */
[----:B------:R-:W-:-:S05]  /*1d50*/  IMAD R12, R12, 0x1d, RZ ;  /* 0x0000001d0c0c7824 */ /* 0x000fca00078e02ff */
[----:B------:R-:W-:-:S04]  /*1d60*/  IADD3 R12, PT, PT, RZ, -R12, RZ ;  /* 0x8000000cff0c7210 */ /* 0x000fc80007ffe0ff */
[----:B------:R-:W-:-:S05]  /*1d70*/  PRMT R13, R12, 0x7710, RZ ;  /* 0x000077100c0d7816 */ /* 0x000fca00000000ff */
[----:B------:R-:W-:-:S05]  /*1d80*/  IMAD.IADD R13, R10, 0x1, R13 ;  /* 0x000000010a0d7824 */ /* 0x000fca00078e020d */
[----:B------:R-:W-:-:S13]  /*1d90*/  LOP3.LUT P1, RZ, R13, 0xff, RZ, 0xc0, !PT ;  /* 0x000000ff0dff7812 */ /* 0x000fda000782c0ff */
[----:B------:R-:W-:Y:S05]  /*1da0*/  @!P1 BRA `(.L_x_22) ;  /* 0x0000000000389947 */ /* 0x000fea0003800000 */
[----:B------:R-:W-:Y:S01]  /*1db0*/  IADD3 R0, PT, PT, R0, 0xe00, RZ ;  /* 0x00000e0000007810 */ /* 0x000fe20007ffe0ff */
[----:B------:R-:W-:Y:S01]  /*1dc0*/  IMAD R10, R2, 0x700, R3 ;  /* 0x00000700020a7824 */ /* 0x000fe200078e0203 */
[----:B------:R-:W-:Y:S01]  /*1dd0*/  LOP3.LUT R13, R13, 0xff, RZ, 0xc0, !PT ;  /* 0x000000ff0d0d7812 */ /* 0x000fe200078ec0ff */
[----:B------:R-:W0:Y:S01]  /*1de0*/  LDCU.64 UR6, c[0x0][0x380] ;  /* 0x00007000ff0677ac */ /* 0x000e220008000a00 */
[----:B------:R-:W-:Y:S01]  /*1df0*/  LOP3.LUT R0, R0, 0xffff, RZ, 0xc0, !PT ;  /* 0x0000ffff00007812 */ /* 0x000fe200078ec0ff */
[----:B------:R-:W-:-:S04]  /*1e00*/  IMAD R10, R10, 0x38, RZ ;  /* 0x000000380a0a7824 */ /* 0x000fc800078e02ff */
[----:B------:R-:W-:Y:S01]  /*1e10*/  IMAD R0, R0, 0x8d4, RZ ;  /* 0x000008d400007824 */ /* 0x000fe200078e02ff */
[----:B------:R-:W-:-:S04]  /*1e20*/  IADD3 R12, P1, PT, R10, R13, RZ ;  /* 0x0000000d0a0c7210 */ /* 0x000fc80007f3e0ff */
[----:B------:R-:W-:Y:S01]  /*1e30*/  SHF.R.U32.HI R15, RZ, 0x10, R0 ;  /* 0x00000010ff0f7819 */ /* 0x000fe20000011600 */
[----:B------:R-:W-:-:S04]  /*1e40*/  IMAD.X R13, RZ, RZ, RZ, P1 ;  /* 0x000000ffff0d7224 */ /* 0x000fc800008e06ff */
[----:B------:R-:W-:-:S03]  /*1e50*/  IMAD.WIDE.U32 R12, R15, 0x310, R12 ;  /* 0x000003100f0c7825 */ /* 0x000fc600078e000c */
[----:B0-----:R-:W-:-:S04]  /*1e60*/  LEA R14, P1, R12, UR6, 0x2 ;  /* 0x000000060c0e7c11 */ /* 0x001fc8000f8210ff */
[----:B------:R-:W-:-:S06]  /*1e70*/  LEA.HI.X R15, R12, UR7, R13, 0x2, P1 ;  /* 0x000000070c0f7c11 */ /* 0x000fcc00088f140d */
[----:B------:R0:W5:Y:S03]  /*1e80*/  LDG.E.CONSTANT R15, desc[UR4][R14.64+0x6c] ;  /* 0x00006c040e0f7981 */ /* 0x000166000c1e9900 */
.L_x_22:
[----:B------:R-:W-:Y:S05]  /*1e90*/  BSYNC.RECONVERGENT B2 ;  /* 0x0000000000027941 */ /* 0x000fea0003800200 */
.L_x_21:
[----:B-----5:R2:W-:Y:S02]  /*1ea0*/  STS [R4+0x3800], R15 ;  /* 0x0038000f04007388 */ /* 0x0205e40000000800 */
.L_x_20:
[----:B------:R-:W-:Y:S05]  /*1eb0*/  BSYNC.RECONVERGENT B1 ;  /* 0x0000000000017941 */ /* 0x000fea0003800200 */
.L_x_19:
[----:B------:R-:W3:Y:S01]  /*1ec0*/  @P0 LDG.E.CONSTANT R8, desc[UR4][R8.64+0x18] ;  /* 0x0000180408080981 */ /* 0x000ee2000c1e9900 */
[----:B------:R-:W-:-:S04]  /*1ed0*/  IMAD R2, R2, 0x700, R3 ;  /* 0x0000070002027824 */ /* 0x000fc800078e0203 */
[----:B------:R-:W-:-:S04]  /*1ee0*/  IMAD R7, R2, 0xe, R7 ;  /* 0x0000000e02077824 */ /* 0x000fc800078e0207 */
[----:B------:R-:W-:Y:S01]  /*1ef0*/  IMAD R7, R6, 0xc4, R7 ;  /* 0x000000c406077824 */ /* 0x000fe200078e0207 */
[----:B---3--:R1:W-:Y:S01]  /*1f00*/  @P0 STS [R5], R8 ;  /* 0x0000000805000388 */ /* 0x0083e20000000800 */
[----:B------:R-:W-:Y:S08]  /*1f10*/  BAR.SYNC.DEFER_BLOCKING 0x0 ;  /* 0x0000000000007b1d */ /* 0x000ff00000010000 */
[----:B-12---:R-:W1:Y:S01]  /*1f20*/  LDC.64 R4, c[0x0][0x390] ;  /* 0x0000e400ff047b82 */ /* 0x006e620000000a00 */
[----:B------:R-:W-:Y:S04]  /*1f30*/  LDS R0, [R21] ;  /* 0x0000000015007984 */ /* 0x000fe80000000800 */
[----:B------:R-:W2:Y:S01]  /*1f40*/  LDS R10, [R20] ;  /* 0x00000000140a7984 */ /* 0x000ea20000000800 */
[----:B-1----:R-:W-:-:S03]  /*1f50*/  IMAD.WIDE.U32 R4, R7, 0x4, R4 ;  /* 0x0000000407047825 */ /* 0x002fc600078e0004 */
[----:B------:R-:W1:Y:S04]  /*1f60*/  LDS R12, [R21+0x38] ;  /* 0x00003800150c7984 */ /* 0x000e680000000800 */
[----:B------:R-:W-:Y:S04]  /*1f70*/  LDS R13, [R21+0x4] ;  /* 0x00000400150d7984 */ /* 0x000fe80000000800 */
[----:B0-----:R-:W0:Y:S04]  /*1f80*/  LDS R14, [R20+0x4] ;  /* 0x00000400140e7984 */ /* 0x001e280000000800 */
[----:B------:R-:W3:Y:S04]  /*1f90*/  LDS R15, [R21+0x3c] ;  /* 0x00003c00150f7984 */ /* 0x000ee80000000800 */
[----:B------:R-:W-:Y:S04]  /*1fa0*/  LDS R16, [R20+0x8] ;  /* 0x0000080014107984 */ /* 0x000fe80000000800 */
[----:B------:R-:W4:Y:S04]  /*1fb0*/  LDS R17, [R21+0x8] ;  /* 0x0000080015117984 */ /* 0x000f280000000800 */
[----:B------:R-:W5:Y:S01]  /*1fc0*/  LDS R9, [R21+0x40] ;  /* 0x0000400015097984 */ /* 0x000f620000000800 */
[----:B--2---:R-:W-:Y:S01]  /*1fd0*/  FFMA R0, R0, R10, R27 ;  /* 0x0000000a00007223 */ /* 0x004fe2000000001b */
[----:B-1----:R-:W-:-:S03]  /*1fe0*/  FFMA R11, R10, R12, R11 ;  /* 0x0000000c0a0b7223 */ /* 0x002fc6000000000b */
[----:B0-----:R-:W-:Y:S01]  /*1ff0*/  FFMA R0, R13, R14, R0 ;  /* 0x0000000e0d007223 */ /* 0x001fe20000000000 */
[----:B---3--:R-:W-:-:S03]  /*2000*/  FFMA R11, R14, R15, R11 ;  /* 0x0000000f0e0b7223 */ /* 0x008fc6000000000b */
[----:B----4-:R-:W-:Y:S01]  /*2010*/  FFMA R0, R17, R16, R0 ;  /* 0x0000001011007223 */ /* 0x010fe20000000000 */
[----:B-----5:R-:W-:-:S04]  /*2020*/  FFMA R9, R16, R9, R11 ;  /* 0x0000000910097223 */ /* 0x020fc8000000000b */
[----:B------:R-:W-:Y:S02]  /*2030*/  FMNMX R3, RZ, R0, !PT ;  /* 0x00000000ff037209 */ /* 0x000fe40007800000 */
[----:B------:R-:W-:-:S03]  /*2040*/  FMNMX R9, RZ, R9, !PT ;  /* 0x00000009ff097209 */ /* 0x000fc60007800000 */
[----:B------:R-:W-:Y:S04]  /*2050*/  STG.E desc[UR4][R4.64], R3 ;  /* 0x0000000304007986 */ /* 0x000fe8000c101904 */
[----:B------:R-:W-:Y:S01]  /*2060*/  STG.E desc[UR4][R4.64+0x1c], R9 ;  /* 0x00001c0904007986 */ /* 0x000fe2000c101904 */
[----:B------:R-:W-:Y:S05]  /*2070*/  EXIT ;  /* 0x000000000000794d */ /* 0x000fea0003800000 */
.L_x_23:
[----:B------:R-:W-:-:S00]  /*2080*/  BRA `(.L_x_23) ;  /* 0xfffffffc00fc7947 */ /* 0x000fc0000383ffff */
[----:B------:R-:W-:-:S00]  /*2090*/  NOP ;  /* 0x0000000000007918 */ /* 0x000fc00000000000 */
        /* <DEDUP_REMOVED lines=14> */
.L_x_24:


//--------------------- .nv.shared.candidate2     --------------------------
	.section	.nv.shared.candidate2,"aw",@nobits
	.sectionflags	@""
	.align	4
.nv.shared.candidate2:
	.zero		17408


//--------------------- .nv.shared.reserved.0     --------------------------
	.section	.nv.shared.reserved.0,"aw",@nobits
	.weak		__nv_reservedSMEM_offset_0_alias
	.size		__nv_reservedSMEM_offset_0_alias, 0, 64
	.other		__nv_reservedSMEM_offset_0_alias,@"STO_CUDA_RESERVED_SHARED STV_DEFAULT"
__nv_reservedSMEM_offset_0_alias:
	.zero		0
	.zero		64


//--------------------- .nv.constant0.candidate2  --------------------------
	.section	.nv.constant0.candidate2,"a",@progbits
	.sectionflags	@""
	.align	4
.nv.constant0.candidate2:
	.zero		920


//--------------------- SYMBOLS --------------------------

	.type		.nv.reservedSmem.offset0,@object
	.size		.nv.reservedSmem.offset0,0x4
	.type		.nv.reservedSmem.cap,@object
	.size		.nv.reservedSmem.cap,0x4
